	.headerflags	@"EF_CUDA_TEXMODE_UNIFIED EF_CUDA_64BIT_ADDRESS EF_CUDA_SM86 EF_CUDA_VIRTUAL_SM(EF_CUDA_SM86)"
	.elftype	@"ET_EXEC"


//--------------------- .nv.info                  --------------------------
	.section	.nv.info,"",@"SHT_CUDA_INFO"
	.align	4


	//----- nvinfo : EIATTR_REGCOUNT
	.align		4
        /*0000*/ 	.byte	0x04, 0x2f
        /*0002*/ 	.short	(.L_2 - .L_1)
	.align		4
.L_1:
        /*0004*/ 	.word	index@(triton_red_fused__to_copy_add_amax_amin_cat_clamp_mul_reciprocal_7)
        /*0008*/ 	.word	0x00000040


	//----- nvinfo : EIATTR_MIN_STACK_SIZE
	.align		4
.L_2:
        /*000c*/ 	.byte	0x04, 0x12
        /*000e*/ 	.short	(.L_4 - .L_3)
	.align		4
.L_3:
        /*0010*/ 	.word	index@(triton_red_fused__to_copy_add_amax_amin_cat_clamp_mul_reciprocal_7)
        /*0014*/ 	.word	0x00000040


	//----- nvinfo : EIATTR_FRAME_SIZE
	.align		4
.L_4:
        /*0018*/ 	.byte	0x04, 0x11
        /*001a*/ 	.short	(.L_6 - .L_5)
	.align		4
.L_5:
        /*001c*/ 	.word	index@(triton_red_fused__to_copy_add_amax_amin_cat_clamp_mul_reciprocal_7)
        /*0020*/ 	.word	0x00000040


	//----- nvinfo : EIATTR_MIN_STACK_SIZE
	.align		4
.L_6:
        /*0024*/ 	.byte	0x04, 0x12
        /*0026*/ 	.short	(.L_8 - .L_7)
	.align		4
.L_7:
        /*0028*/ 	.word	index@(triton_red_fused__to_copy_add_amax_amin_cat_clamp_mul_reciprocal_7)
        /*002c*/ 	.word	0x00000040
.L_8:


//--------------------- .nv.info.triton_red_fused__to_copy_add_amax_amin_cat_clamp_mul_reciprocal_7 --------------------------
	.section	.nv.info.triton_red_fused__to_copy_add_amax_amin_cat_clamp_mul_reciprocal_7,"",@"SHT_CUDA_INFO"
	.sectionflags	@""
	.align	4


	//----- nvinfo : EIATTR_CUDA_API_VERSION
	.align		4
        /*0000*/ 	.byte	0x04, 0x37
        /*0002*/ 	.short	(.L_10 - .L_9)
.L_9:
        /*0004*/ 	.word	0x0000007c


	//----- nvinfo : EIATTR_SW2861232_WAR
	.align		4
.L_10:
        /*0008*/ 	.byte	0x01, 0x35
	.zero		2


	//----- nvinfo : EIATTR_PARAM_CBANK
	.align		4
        /*000c*/ 	.byte	0x04, 0x0a
        /*000e*/ 	.short	(.L_12 - .L_11)
	.align		4
.L_11:
        /*0010*/ 	.word	index@(.nv.constant0.triton_red_fused__to_copy_add_amax_amin_cat_clamp_mul_reciprocal_7)
        /*0014*/ 	.short	0x0160
        /*0016*/ 	.short	0x0038


	//----- nvinfo : EIATTR_CBANK_PARAM_SIZE
	.align		4
.L_12:
        /*0018*/ 	.byte	0x03, 0x19
        /*001a*/ 	.short	0x0038


	//----- nvinfo : EIATTR_KPARAM_INFO
	.align		4
        /*001c*/ 	.byte	0x04, 0x17
        /*001e*/ 	.short	(.L_14 - .L_13)
.L_13:
        /*0020*/ 	.word	0x00000000
        /*0024*/ 	.short	0x0007
        /*0026*/ 	.short	0x0030
        /*0028*/ 	.byte	0x00, 0xf4, 0x21, 0x00


	//----- nvinfo : EIATTR_KPARAM_INFO
	.align		4
.L_14:
        /*002c*/ 	.byte	0x04, 0x17
        /*002e*/ 	.short	(.L_16 - .L_15)
.L_15:
        /*0030*/ 	.word	0x00000000
        /*0034*/ 	.short	0x0006
        /*0036*/ 	.short	0x002c
        /*0038*/ 	.byte	0x00, 0xf0, 0x11, 0x00


	//----- nvinfo : EIATTR_KPARAM_INFO
	.align		4
.L_16:
        /*003c*/ 	.byte	0x04, 0x17
        /*003e*/ 	.short	(.L_18 - .L_17)
.L_17:
        /*0040*/ 	.word	0x00000000
        /*0044*/ 	.short	0x0005
        /*0046*/ 	.short	0x0028
        /*0048*/ 	.byte	0x00, 0xf0, 0x11, 0x00


	//----- nvinfo : EIATTR_KPARAM_INFO
	.align		4
.L_18:
        /*004c*/ 	.byte	0x04, 0x17
        /*004e*/ 	.short	(.L_20 - .L_19)
.L_19:
        /*0050*/ 	.word	0x00000000
        /*0054*/ 	.short	0x0004
        /*0056*/ 	.short	0x0020
        /*0058*/ 	.byte	0x00, 0xf4, 0x21, 0x00


	//----- nvinfo : EIATTR_KPARAM_INFO
	.align		4
.L_20:
        /*005c*/ 	.byte	0x04, 0x17
        /*005e*/ 	.short	(.L_22 - .L_21)
.L_21:
        /*0060*/ 	.word	0x00000000
        /*0064*/ 	.short	0x0003
        /*0066*/ 	.short	0x0018
        /*0068*/ 	.byte	0x00, 0xf4, 0x21, 0x00


	//----- nvinfo : EIATTR_KPARAM_INFO
	.align		4
.L_22:
        /*006c*/ 	.byte	0x04, 0x17
        /*006e*/ 	.short	(.L_24 - .L_23)
.L_23:
        /*0070*/ 	.word	0x00000000
        /*0074*/ 	.short	0x0002
        /*0076*/ 	.short	0x0010
        /*0078*/ 	.byte	0x00, 0xf4, 0x21, 0x00


	//----- nvinfo : EIATTR_KPARAM_INFO
	.align		4
.L_24:
        /*007c*/ 	.byte	0x04, 0x17
        /*007e*/ 	.short	(.L_26 - .L_25)
.L_25:
        /*0080*/ 	.word	0x00000000
        /*0084*/ 	.short	0x0001
        /*0086*/ 	.short	0x0008
        /*0088*/ 	.byte	0x00, 0xf4, 0x21, 0x00


	//----- nvinfo : EIATTR_KPARAM_INFO
	.align		4
.L_26:
        /*008c*/ 	.byte	0x04, 0x17
        /*008e*/ 	.short	(.L_28 - .L_27)
.L_27:
        /*0090*/ 	.word	0x00000000
        /*0094*/ 	.short	0x0000
        /*0096*/ 	.short	0x0000
        /*0098*/ 	.byte	0x00, 0xf4, 0x21, 0x00


	//----- nvinfo : EIATTR_MAXREG_COUNT
	.align		4
.L_28:
        /*009c*/ 	.byte	0x03, 0x1b
        /*009e*/ 	.short	0x0040


	//----- nvinfo : EIATTR_COOP_GROUP_MASK_REGIDS
	.align		4
        /*00a0*/ 	.byte	0x04, 0x29
        /*00a2*/ 	.short	(.L_30 - .L_29)


	//   ....[0]....
.L_29:
        /*00a4*/ 	.word	0xffffffff


	//   ....[1]....
        /*00a8*/ 	.word	0xffffffff


	//   ....[2]....
        /*00ac*/ 	.word	0xffffffff


	//   ....[3]....
        /*00b0*/ 	.word	0xffffffff


	//   ....[4]....
        /*00b4*/ 	.word	0xffffffff


	//   ....[5]....
        /*00b8*/ 	.word	0xffffffff


	//   ....[6]....
        /*00bc*/ 	.word	0xffffffff


	//   ....[7]....
        /*00c0*/ 	.word	0xffffffff


	//   ....[8]....
        /*00c4*/ 	.word	0xffffffff


	//   ....[9]....
        /*00c8*/ 	.word	0xffffffff


	//   ....[10]....
        /*00cc*/ 	.word	0xffffffff


	//   ....[11]....
        /*00d0*/ 	.word	0xffffffff


	//   ....[12]....
        /*00d4*/ 	.word	0xffffffff


	//   ....[13]....
        /*00d8*/ 	.word	0xffffffff


	//   ....[14]....
        /*00dc*/ 	.word	0xffffffff


	//   ....[15]....
        /*00e0*/ 	.word	0xffffffff


	//   ....[16]....
        /*00e4*/ 	.word	0xffffffff


	//   ....[17]....
        /*00e8*/ 	.word	0xffffffff


	//----- nvinfo : EIATTR_COOP_GROUP_INSTR_OFFSETS
	.align		4
.L_30:
        /*00ec*/ 	.byte	0x04, 0x28
        /*00ee*/ 	.short	(.L_32 - .L_31)


	//   ....[0]....
.L_31:
        /*00f0*/ 	.word	0x000036b0


	//   ....[1]....
        /*00f4*/ 	.word	0x00003770


	//   ....[2]....
        /*00f8*/ 	.word	0x00003820


	//   ....[3]....
        /*00fc*/ 	.word	0x000038f0


	//   ....[4]....
        /*0100*/ 	.word	0x000039a0


	//   ....[5]....
        /*0104*/ 	.word	0x00003b40


	//   ....[6]....
        /*0108*/ 	.word	0x00003b50


	//   ....[7]....
        /*010c*/ 	.word	0x00003bd0


	//   ....[8]....
        /*0110*/ 	.word	0x00003bf0


	//   ....[9]....
        /*0114*/ 	.word	0x00003c40


	//   ....[10]....
        /*0118*/ 	.word	0x00003c70


	//   ....[11]....
        /*011c*/ 	.word	0x00003cd0


	//   ....[12]....
        /*0120*/ 	.word	0x00003d00


	//   ....[13]....
        /*0124*/ 	.word	0x00003db0


	//   ....[14]....
        /*0128*/ 	.word	0x00003e70


	//   ....[15]....
        /*012c*/ 	.word	0x00003ed0


	//   ....[16]....
        /*0130*/ 	.word	0x00003f10


	//   ....[17]....
        /*0134*/ 	.word	0x00003f50


	//----- nvinfo : EIATTR_EXIT_INSTR_OFFSETS
	.align		4
.L_32:
        /*0138*/ 	.byte	0x04, 0x1c
        /*013a*/ 	.short	(.L_34 - .L_33)


	//   ....[0]....
.L_33:
        /*013c*/ 	.word	0x00006ee0


	//----- nvinfo : EIATTR_REQNTID
	.align		4
.L_34:
        /*0140*/ 	.byte	0x04, 0x10
        /*0142*/ 	.short	(.L_36 - .L_35)
.L_35:
        /*0144*/ 	.word	0x00000400
        /*0148*/ 	.word	0x00000001
        /*014c*/ 	.word	0x00000001


	//----- nvinfo : EIATTR_CRS_STACK_SIZE
	.align		4
.L_36:
        /*0150*/ 	.byte	0x04, 0x1e
        /*0152*/ 	.short	(.L_38 - .L_37)
.L_37:
        /*0154*/ 	.word	0x00000000
.L_38:


//--------------------- .nv.callgraph             --------------------------
	.section	.nv.callgraph,"",@"SHT_CUDA_CALLGRAPH"
	.align	4
	.sectionentsize	8
	.align		4
        /*0000*/ 	.word	0x00000000
	.align		4
        /*0004*/ 	.word	0xffffffff
	.align		4
        /*0008*/ 	.word	0x00000000
	.align		4
        /*000c*/ 	.word	0xfffffffe
	.align		4
        /*0010*/ 	.word	0x00000000
	.align		4
        /*0014*/ 	.word	0xfffffffd
	.align		4
        /*0018*/ 	.word	0x00000000
	.align		4
        /*001c*/ 	.word	0xfffffffc


//--------------------- .nv.rel.action            --------------------------
	.section	.nv.rel.action,"",@"SHT_CUDA_RELOCINFO"
	.align	8
	.sectionentsize	8
        /*0000*/ 	.byte	0x73, 0x00, 0x00, 0x00, 0x00, 0x00, 0x00, 0x00, 0x00, 0x00, 0x00, 0x11, 0x25, 0x00, 0x05, 0x36


//--------------------- .nv.constant4             --------------------------
	.section	.nv.constant4,"a",@progbits
	.align	8
	.align		8
.nv.constant4:
        /*0000*/ 	.dword	_$_str


//--------------------- .nv.constant0.triton_red_fused__to_copy_add_amax_amin_cat_clamp_mul_reciprocal_7 --------------------------
	.section	.nv.constant0.triton_red_fused__to_copy_add_amax_amin_cat_clamp_mul_reciprocal_7,"a",@progbits
	.sectionflags	@""
	.align	4
.nv.constant0.triton_red_fused__to_copy_add_amax_amin_cat_clamp_mul_reciprocal_7:
	.zero		408


//--------------------- .text.triton_red_fused__to_copy_add_amax_amin_cat_clamp_mul_reciprocal_7 --------------------------
	.section	.text.triton_red_fused__to_copy_add_amax_amin_cat_clamp_mul_reciprocal_7,"ax",@progbits
	.sectionflags	@"SHF_BARRIERS=1"
	.sectioninfo	@"SHI_REGISTERS=64"
	.align	128
        .global         triton_red_fused__to_copy_add_amax_amin_cat_clamp_mul_reciprocal_7
        .type           triton_red_fused__to_copy_add_amax_amin_cat_clamp_mul_reciprocal_7,@function
        .size           triton_red_fused__to_copy_add_amax_amin_cat_clamp_mul_reciprocal_7,(.L_x_94 - triton_red_fused__to_copy_add_amax_amin_cat_clamp_mul_reciprocal_7)
        .other          triton_red_fused__to_copy_add_amax_amin_cat_clamp_mul_reciprocal_7,@"STO_CUDA_ENTRY STV_DEFAULT"
triton_red_fused__to_copy_add_amax_amin_cat_clamp_mul_reciprocal_7:
.text.triton_red_fused__to_copy_add_amax_amin_cat_clamp_mul_reciprocal_7:
[----:B------:R-:W-:-:S03]  /*0000*/  IMAD.MOV.U32 R1, RZ, RZ, c[0x0][0x28] ;  /* 0x00000a00ff017624 */ /* 0x000fc600078e00ff */
[----:B------:R-:W0:Y:S01]  /*0010*/  S2R R5, SR_TID.X ;  /* 0x0000000000057919 */ /* 0x000e220000002100 */
[----:B------:R-:W-:Y:S01]  /*0020*/  IMAD.MOV.U32 R7, RZ, RZ, 0x3000 ;  /* 0x00003000ff077424 */ /* 0x000fe200078e00ff */
[----:B------:R-:W-:Y:S01]  /*0030*/  IADD3 R1, R1, -0x40, RZ ;  /* 0xffffffc001017810 */ /* 0x000fe20007ffe0ff */
[----:B------:R-:W-:Y:S01]  /*0040*/  IMAD.MOV.U32 R58, RZ, RZ, -0x800000 ;  /* 0xff800000ff3a7424 */ /* 0x000fe200078e00ff */
[----:B------:R-:W1:Y:S01]  /*0050*/  S2R R4, SR_CTAID.X ;  /* 0x0000000000047919 */ /* 0x000e620000002500 */
[----:B------:R-:W-:Y:S01]  /*0060*/  MOV R59, 0x7f800000 ;  /* 0x7f800000003b7802 */ /* 0x000fe20000000f00 */
[----:B------:R-:W-:Y:S01]  /*0070*/  IMAD.MOV.U32 R0, RZ, RZ, RZ ;  /* 0x000000ffff007224 */ /* 0x000fe200078e00ff */
[----:B------:R-:W-:Y:S01]  /*0080*/  MOV R57, 0xff800000 ;  /* 0xff80000000397802 */ /* 0x000fe20000000f00 */
[----:B------:R-:W-:Y:S01]  /*0090*/  IMAD.MOV.U32 R56, RZ, RZ, -0x800000 ;  /* 0xff800000ff387424 */ /* 0x000fe200078e00ff */
        /* <DEDUP_REMOVED lines=16> */
[----:B0-----:R-:W-:Y:S01]  /*01a0*/  SHF.R.U32.HI R60, RZ, 0x9, R5 ;  /* 0x00000009ff3c7819 */ /* 0x001fe20000011605 */
[----:B------:R-:W-:Y:S01]  /*01b0*/  IMAD.MOV.U32 R45, RZ, RZ, -0x800000 ;  /* 0xff800000ff2d7424 */ /* 0x000fe200078e00ff */
[----:B------:R-:W-:Y:S01]  /*01c0*/  UPLOP3.LUT UP0, UPT, UPT, UPT, UPT, 0x80, 0x0 ;  /* 0x000000000000789c */ /* 0x000fe20003f0f070 */
[----:B-1----:R-:W-:Y:S01]  /*01d0*/  IMAD.SHL.U32 R6, R4, 0x2, RZ ;  /* 0x0000000204067824 */ /* 0x002fe200078e00ff */
[----:B------:R-:W-:Y:S01]  /*01e0*/  SGXT.U32 R60, R60, 0x1 ;  /* 0x000000013c3c781a */ /* 0x000fe20000000000 */
[----:B------:R-:W-:Y:S01]  /*01f0*/  IMAD.MOV.U32 R43, RZ, RZ, 0x7f800000 ;  /* 0x7f800000ff2b7424 */ /* 0x000fe200078e00ff */
[----:B------:R-:W-:Y:S01]  /*0200*/  SHF.L.U32 R4, R5, 0x4, RZ ;  /* 0x0000000405047819 */ /* 0x000fe200000006ff */
[----:B------:R-:W-:Y:S01]  /*0210*/  IMAD.MOV.U32 R5, RZ, RZ, 0x7f800000 ;  /* 0x7f800000ff057424 */ /* 0x000fe200078e00ff */
[----:B------:R-:W-:Y:S01]  /*0220*/  LOP3.LUT R60, R60, R6, RZ, 0xfc, !PT ;  /* 0x000000063c3c7212 */ /* 0x000fe200078efcff */
[----:B------:R-:W-:Y:S01]  /*0230*/  IMAD.MOV.U32 R42, RZ, RZ, 0x7f800000 ;  /* 0x7f800000ff2a7424 */ /* 0x000fe200078e00ff */
[----:B------:R-:W-:Y:S01]  /*0240*/  LOP3.LUT R4, R4, 0x1ff0, RZ, 0xc0, !PT ;  /* 0x00001ff004047812 */ /* 0x000fe200078ec0ff */
[----:B------:R-:W-:Y:S01]  /*0250*/  IMAD.MOV.U32 R40, RZ, RZ, 0x7f800000 ;  /* 0x7f800000ff287424 */ /* 0x000fe200078e00ff */
[----:B------:R-:W-:Y:S01]  /*0260*/  STL [R1], R5 ;  /* 0x0000000501007387 */ /* 0x000fe20000100800 */
[C---:B------:R-:W-:Y:S01]  /*0270*/  IMAD R6, R60.reuse, R7, -0xc00 ;  /* 0xfffff4003c067424 */ /* 0x040fe200078e0207 */
[----:B------:R-:W-:Y:S01]  /*0280*/  ISETP.GE.AND P3, PT, R60, 0x1010, PT ;  /* 0x000010103c00780c */ /* 0x000fe20003f66270 */
[----:B------:R-:W-:Y:S01]  /*0290*/  IMAD.MOV.U32 R38, RZ, RZ, 0x7f800000 ;  /* 0x7f800000ff267424 */ /* 0x000fe200078e00ff */
[----:B------:R0:W-:Y:S01]  /*02a0*/  STL [R1+0x4], R5 ;  /* 0x0000040501007387 */ /* 0x0001e20000100800 */
[----:B------:R-:W-:Y:S01]  /*02b0*/  IMAD.IADD R4, R4, 0x1, R6 ;  /* 0x0000000104047824 */ /* 0x000fe200078e0206 */
[----:B------:R-:W-:Y:S01]  /*02c0*/  MOV R6, 0x7f800000 ;  /* 0x7f80000000067802 */ /* 0x000fe20000000f00 */
[----:B------:R-:W-:-:S02]  /*02d0*/  IMAD.MOV.U32 R37, RZ, RZ, 0x7f800000 ;  /* 0x7f800000ff257424 */ /* 0x000fc400078e00ff */
[----:B------:R-:W-:Y:S02]  /*02e0*/  IMAD.MOV.U32 R36, RZ, RZ, 0x7f800000 ;  /* 0x7f800000ff247424 */ /* 0x000fe400078e00ff */
[----:B------:R1:W-:Y:S01]  /*02f0*/  STL [R1+0x10], R6 ;  /* 0x0000100601007387 */ /* 0x0003e20000100800 */
[----:B------:R-:W-:Y:S01]  /*0300*/  IMAD.MOV.U32 R11, RZ, RZ, 0x7f800000 ;  /* 0x7f800000ff0b7424 */ /* 0x000fe200078e00ff */
[C---:B0-----:R-:W-:Y:S01]  /*0310*/  IADD3 R5, R4.reuse, 0x4, RZ ;  /* 0x0000000404057810 */ /* 0x041fe20007ffe0ff */
[----:B------:R-:W-:Y:S01]  /*0320*/  IMAD.MOV.U32 R61, RZ, RZ, 0x7f800000 ;  /* 0x7f800000ff3d7424 */ /* 0x000fe200078e00ff */
[----:B------:R-:W-:Y:S02]  /*0330*/  IADD3 R4, R4, 0xc, RZ ;  /* 0x0000000c04047810 */ /* 0x000fe40007ffe0ff */
.L_x_46:
[----:B------:R-:W0:Y:S01]  /*0340*/  S2R R15, SR_TID.X ;  /* 0x00000000000f7919 */ /* 0x000e220000002100 */
[----:B------:R-:W-:Y:S01]  /*0350*/  UMOV UR4, URZ ;  /* 0x0000003f00047c82 */ /* 0x000fe20008000000 */
[----:B------:R-:W-:Y:S01]  /*0360*/  IMAD.MOV.U32 R13, RZ, RZ, 0x3000 ;  /* 0x00003000ff0d7424 */ /* 0x000fe200078e00ff */
[----:B------:R-:W-:Y:S01]  /*0370*/  MOV R4, UR4 ;  /* 0x0000000400047c02 */ /* 0x000fe20008000f00 */
[----:B------:R-:W-:Y:S01]  /*0380*/  IMAD.U32 R5, RZ, RZ, UR4 ;  /* 0x00000004ff057e24 */ /* 0x000fe2000f8e00ff */
[----:B------:R-:W-:Y:S01]  /*0390*/  MOV R9, 0x4 ;  /* 0x0000000400097802 */ /* 0x000fe20000000f00 */
[----:B------:R-:W-:Y:S01]  /*03a0*/  IMAD R13, R60, R13, -0xc00 ;  /* 0xfffff4003c0d7424 */ /* 0x000fe200078e020d */
[----:B------:R-:W-:Y:S01]  /*03b0*/  CS2R R32, SRZ ;  /* 0x0000000000207805 */ /* 0x000fe2000001ff00 */
[----:B------:R-:W-:Y:S01]  /*03c0*/  CS2R R34, SRZ ;  /* 0x0000000000227805 */ /* 0x000fe2000001ff00 */
[----:B------:R-:W-:Y:S01]  /*03d0*/  ULDC.64 UR6, c[0x0][0x118] ;  /* 0x0000460000067ab9 */ /* 0x000fe20000000a00 */
[----:B0-----:R-:W-:-:S05]  /*03e0*/  IMAD.SHL.U32 R15, R15, 0x10, RZ ;  /* 0x000000100f0f7824 */ /* 0x001fca00078e00ff */
[----:B------:R-:W-:-:S04]  /*03f0*/  LOP3.LUT R15, R15, 0x1ff0, RZ, 0xc0, !PT ;  /* 0x00001ff00f0f7812 */ /* 0x000fc800078ec0ff */
[----:B------:R-:W-:-:S04]  /*0400*/  LOP3.LUT R7, R0, R15, RZ, 0xfc, !PT ;  /* 0x0000000f00077212 */ /* 0x000fc800078efcff */
[C---:B------:R-:W-:Y:S02]  /*0410*/  ISETP.LT.U32.AND P0, PT, R7.reuse, 0x3c00, PT ;  /* 0x00003c000700780c */ /* 0x040fe40003f01070 */
[----:B------:R-:W-:Y:S02]  /*0420*/  ISETP.GT.U32.AND P1, PT, R7, 0xbff, PT ;  /* 0x00000bff0700780c */ /* 0x000fe40003f24070 */
[----:B------:R-:W-:Y:S01]  /*0430*/  ISETP.LT.U32.AND.EX P0, PT, R4, RZ, !P3, P0 ;  /* 0x000000ff0400720c */ /* 0x000fe20005f01100 */
[----:B------:R-:W-:-:S03]  /*0440*/  IMAD.IADD R4, R13, 0x1, R7 ;  /* 0x000000010d047824 */ /* 0x000fc600078e0207 */
[----:B------:R-:W-:Y:S01]  /*0450*/  ISETP.GT.U32.AND.EX P2, PT, R5, RZ, P0, P1 ;  /* 0x000000ff0500720c */ /* 0x000fe20000744110 */
[----:B------:R-:W-:-:S12]  /*0460*/  IMAD.WIDE R4, R4, R9, c[0x0][0x168] ;  /* 0x00005a0004047625 */ /* 0x000fd800078e0209 */
[----:B------:R0:W2:Y:S01]  /*0470*/  @P2 LDG.E.EL.128 R32, [R4.64] ;  /* 0x0000000604202981 */ /* 0x0000a2000c2e1d00 */
[----:B------:R-:W-:Y:S01]  /*0480*/  IMAD.MOV.U32 R14, RZ, RZ, 0x3000 ;  /* 0x00003000ff0e7424 */ /* 0x000fe200078e00ff */
[----:B------:R-:W-:Y:S01]  /*0490*/  ISETP.GE.U32.AND P1, PT, R7, 0xc00, PT ;  /* 0x00000c000700780c */ /* 0x000fe20003f26070 */
[----:B------:R-:W-:Y:S01]  /*04a0*/  CS2R R24, SRZ ;  /* 0x0000000000187805 */ /* 0x000fe2000001ff00 */
[----:B-1----:R-:W1:Y:S01]  /*04b0*/  S2R R6, SR_TID.X ;  /* 0x0000000000067919 */ /* 0x002e620000002100 */
[----:B------:R-:W-:Y:S01]  /*04c0*/  IMAD R14, R60, R14, -0xc00 ;  /* 0xfffff4003c0e7424 */ /* 0x000fe200078e020e */
[----:B------:R-:W-:Y:S01]  /*04d0*/  MOV R8, UR4 ;  /* 0x0000000400087c02 */ /* 0x000fe20008000f00 */
[----:B------:R-:W-:Y:S01]  /*04e0*/  CS2R R26, SRZ ;  /* 0x00000000001a7805 */ /* 0x000fe2000001ff00 */
[----:B------:R-:W-:Y:S01]  /*04f0*/  LOP3.LUT R12, R0, 0x8, R15, 0xfe, !PT ;  /* 0x00000008000c7812 */ /* 0x000fe200078efe0f */
[----:B------:R-:W-:Y:S01]  /*0500*/  CS2R R28, SRZ ;  /* 0x00000000001c7805 */ /* 0x000fe2000001ff00 */
[----:B------:R-:W-:Y:S01]  /*0510*/  ISETP.GE.U32.AND.EX P1, PT, R8, RZ, PT, P1 ;  /* 0x000000ff0800720c */ /* 0x000fe20003f26110 */
[C---:B0-----:R-:W-:Y:S01]  /*0520*/  IMAD R5, R60.reuse, 0xc00, R7 ;  /* 0x00000c003c057824 */ /* 0x041fe200078e0207 */
[----:B------:R-:W-:Y:S01]  /*0530*/  CS2R R30, SRZ ;  /* 0x00000000001e7805 */ /* 0x000fe2000001ff00 */
[C---:B------:R-:W-:Y:S01]  /*0540*/  IMAD R7, R60.reuse, 0xc00, R12 ;  /* 0x00000c003c077824 */ /* 0x040fe200078e020c */
[----:B------:R-:W-:Y:S01]  /*0550*/  ISETP.LT.AND P4, PT, R60, 0x1010, !P1 ;  /* 0x000010103c00780c */ /* 0x000fe20004f81270 */
[----:B------:R-:W-:Y:S01]  /*0560*/  CS2R R20, SRZ ;  /* 0x0000000000147805 */ /* 0x000fe2000001ff00 */
[----:B------:R-:W-:Y:S01]  /*0570*/  CS2R R22, SRZ ;  /* 0x0000000000167805 */ /* 0x000fe2000001ff00 */
[----:B-1----:R-:W-:-:S05]  /*0580*/  IMAD.SHL.U32 R6, R6, 0x10, RZ ;  /* 0x0000001006067824 */ /* 0x002fca00078e00ff */
[----:B------:R-:W-:-:S04]  /*0590*/  LOP3.LUT R6, R6, 0x1ff0, RZ, 0xc0, !PT ;  /* 0x00001ff006067812 */ /* 0x000fc800078ec0ff */
[----:B------:R-:W-:Y:S01]  /*05a0*/  IADD3 R14, R6, R14, RZ ;  /* 0x0000000e060e7210 */ /* 0x000fe20007ffe0ff */
[----:B------:R-:W-:-:S03]  /*05b0*/  IMAD.MOV.U32 R6, RZ, RZ, 0x2 ;  /* 0x00000002ff067424 */ /* 0x000fc600078e00ff */
[----:B------:R-:W-:Y:S01]  /*05c0*/  IADD3 R14, R14, 0x4, RZ ;  /* 0x000000040e0e7810 */ /* 0x000fe20007ffe0ff */
[----:B------:R-:W-:-:S03]  /*05d0*/  IMAD.WIDE R4, R5, R6, c[0x0][0x160] ;  /* 0x0000580005047625 */ /* 0x000fc600078e0206 */
[----:B------:R-:W-:Y:S01]  /*05e0*/  IADD3 R8, R14, R0, RZ ;  /* 0x000000000e087210 */ /* 0x000fe20007ffe0ff */
[----:B------:R-:W-:Y:S01]  /*05f0*/  IMAD.MOV.U32 R14, RZ, RZ, 0x3000 ;  /* 0x00003000ff0e7424 */ /* 0x000fe200078e00ff */
[----:B------:R0:W5:Y:S01]  /*0600*/  @P4 LDG.E.EL.128 R28, [R4.64] ;  /* 0x00000006041c4981 */ /* 0x000162000c2e1d00 */
[----:B------:R-:W-:-:S04]  /*0610*/  IMAD.WIDE R6, R7, R6, c[0x0][0x160] ;  /* 0x0000580007067625 */ /* 0x000fc800078e0206 */
[----:B------:R-:W-:Y:S01]  /*0620*/  IMAD R14, R60, R14, -0xc00 ;  /* 0xfffff4003c0e7424 */ /* 0x000fe200078e020e */
[----:B------:R1:W5:Y:S01]  /*0630*/  @P4 LDG.E.EL.128 R24, [R6.64] ;  /* 0x0000000606184981 */ /* 0x000362000c2e1d00 */
[----:B------:R-:W-:Y:S01]  /*0640*/  CS2R R16, SRZ ;  /* 0x0000000000107805 */ /* 0x000fe2000001ff00 */
[----:B------:R-:W-:Y:S01]  /*0650*/  CS2R R18, SRZ ;  /* 0x0000000000127805 */ /* 0x000fe2000001ff00 */
[----:B------:R-:W-:Y:S01]  /*0660*/  IMAD.WIDE R8, R8, R9, c[0x0][0x168] ;  /* 0x00005a0008087625 */ /* 0x000fe200078e0209 */
[----:B------:R-:W-:-:S04]  /*0670*/  IADD3 R14, R15, R14, RZ ;  /* 0x0000000e0f0e7210 */ /* 0x000fc80007ffe0ff */
[----:B------:R-:W-:Y:S01]  /*0680*/  IADD3 R14, R14, 0xc, RZ ;  /* 0x0000000c0e0e7810 */ /* 0x000fe20007ffe0ff */
[----:B------:R3:W4:Y:S01]  /*0690*/  @P2 LDG.E.EL.128 R20, [R8.64] ;  /* 0x0000000608142981 */ /* 0x000722000c2e1d00 */
[----:B0-----:R-:W-:-:S03]  /*06a0*/  IADD3 R4, R13, R12, RZ ;  /* 0x0000000c0d047210 */ /* 0x001fc60007ffe0ff */
[----:B-1----:R-:W-:Y:S02]  /*06b0*/  IMAD.IADD R6, R14, 0x1, R0 ;  /* 0x000000010e067824 */ /* 0x002fe400078e0200 */
[----:B------:R-:W-:-:S04]  /*06c0*/  IMAD.MOV.U32 R7, RZ, RZ, 0x4 ;  /* 0x00000004ff077424 */ /* 0x000fc800078e00ff */
[----:B------:R-:W-:-:S05]  /*06d0*/  IMAD.WIDE R4, R4, R7, c[0x0][0x168] ;  /* 0x00005a0004047625 */ /* 0x000fca00078e0207 */
[----:B------:R0:W5:Y:S01]  /*06e0*/  @P2 LDG.E.EL.128 R16, [R4.64] ;  /* 0x0000000604102981 */ /* 0x000162000c2e1d00 */
[----:B------:R-:W-:Y:S01]  /*06f0*/  CS2R R12, SRZ ;  /* 0x00000000000c7805 */ /* 0x000fe2000001ff00 */
[----:B------:R-:W-:Y:S01]  /*0700*/  CS2R R14, SRZ ;  /* 0x00000000000e7805 */ /* 0x000fe2000001ff00 */
[----:B------:R-:W-:-:S05]  /*0710*/  IMAD.WIDE R6, R6, R7, c[0x0][0x168] ;  /* 0x00005a0006067625 */ /* 0x000fca00078e0207 */
[----:B------:R1:W5:Y:S01]  /*0720*/  @P2 LDG.E.EL.128 R12, [R6.64] ;  /* 0x00000006060c2981 */ /* 0x000362000c2e1d00 */
[----:B--2---:R-:W-:-:S04]  /*0730*/  FMUL R0, R32, R32 ;  /* 0x0000002020007220 */ /* 0x004fc80000400000 */
[----:B------:R-:W-:-:S04]  /*0740*/  FMUL R0, R0, R32 ;  /* 0x0000002000007220 */ /* 0x000fc80000400000 */
[----:B------:R-:W-:-:S04]  /*0750*/  FFMA R0, R0, 0.044714998453855514526, R32 ;  /* 0x3d37271300007823 */ /* 0x000fc80000000020 */
[----:B0-----:R-:W-:-:S04]  /*0760*/  FMUL R4, R0, 0.79788458347320556641 ;  /* 0x3f4c422a00047820 */ /* 0x001fc80000400000 */
[----:B------:R-:W-:-:S05]  /*0770*/  FADD.FTZ R0, |R4|, -RZ ;  /* 0x800000ff04007221 */ /* 0x000fca0000010200 */
[----:B------:R-:W-:-:S13]  /*0780*/  FSETP.GE.AND P4, PT, R0, 0.60000002384185791016, PT ;  /* 0x3f19999a0000780b */ /* 0x000fda0003f86000 */
[----:B------:R-:W-:-:S06]  /*0790*/  @P4 FMUL R5, R0, 2.8853900432586669922 ;  /* 0x4038aa3b00054820 */ /* 0x000fcc0000400000 */
[----:B------:R-:W0:Y:S01]  /*07a0*/  @P4 MUFU.EX2 R5, R5 ;  /* 0x0000000500054308 */ /* 0x000e220000000800 */
[----:B---3--:R-:W-:Y:S01]  /*07b0*/  @!P4 MOV R8, 0x3c80f082 ;  /* 0x3c80f0820008c802 */ /* 0x008fe20000000f00 */
[----:B0-----:R-:W-:-:S06]  /*07c0*/  @P4 FADD R5, R5, 1 ;  /* 0x3f80000005054421 */ /* 0x001fcc0000000000 */
[----:B-1----:R-:W0:Y:S01]  /*07d0*/  @P4 MUFU.RCP R6, R5 ;  /* 0x0000000500064308 */ /* 0x002e220000001000 */
[----:B------:R-:W-:Y:S01]  /*07e0*/  @P4 IMAD.MOV.U32 R7, RZ, RZ, 0x3f800000 ;  /* 0x3f800000ff074424 */ /* 0x000fe200078e00ff */
[----:B------:R-:W-:-:S04]  /*07f0*/  @!P4 FMUL R5, R4, R4 ;  /* 0x000000040405c220 */ /* 0x000fc80000400000 */
[----:B------:R-:W-:Y:S01]  /*0800*/  @!P4 FFMA.FTZ R8, R5, R8, -0.052303962409496307373 ;  /* 0xbd563cae0508c423 */ /* 0x000fe20000010008 */
[----:B------:R-:W-:-:S03]  /*0810*/  @P4 FSETP.GE.AND P2, PT, R0, 9.010913848876953125, PT ;  /* 0x41102cb40000480b */ /* 0x000fc60003f46000 */
[----:B------:R-:W-:Y:S01]  /*0820*/  @!P4 FFMA.FTZ R8, R5, R8, 0.1331529766321182251 ;  /* 0x3e0859410508c423 */ /* 0x000fe20000010008 */
[----:B0-----:R-:W-:-:S03]  /*0830*/  @P4 FFMA.FTZ R6, R6, -2, R7 ;  /* 0xc000000006064823 */ /* 0x001fc60000010007 */
[----:B------:R-:W-:Y:S02]  /*0840*/  @!P4 FFMA.FTZ R8, R5, R8, -0.33332768082618713379 ;  /* 0xbeaaa9ed0508c423 */ /* 0x000fe40000010008 */
[----:B------:R-:W-:Y:S02]  /*0850*/  @P4 FSEL R6, R6, 1, !P2 ;  /* 0x3f80000006064808 */ /* 0x000fe40005000000 */
[----:B------:R-:W-:Y:S02]  /*0860*/  @!P4 FFMA.FTZ R8, R5, R8, RZ ;  /* 0x000000080508c223 */ /* 0x000fe400000100ff */
[--C-:B------:R-:W-:Y:S02]  /*0870*/  @P4 LOP3.LUT R9, R6, 0x80000000, R4.reuse, 0xf8, !PT ;  /* 0x8000000006094812 */ /* 0x100fe400078ef804 */
[----:B------:R-:W-:-:S05]  /*0880*/  @!P4 FFMA.FTZ R9, R4, R8, R4 ;  /* 0x000000080409c223 */ /* 0x000fca0000010004 */
[----:B------:R0:W-:Y:S04]  /*0890*/  STL [R1+0x38], R9 ;  /* 0x0000380901007387 */ /* 0x0001e80000100800 */
[----:B------:R-:W-:Y:S04]  /*08a0*/  STL [R1+0x8], R3 ;  /* 0x0000080301007387 */ /* 0x000fe80000100800 */
[----:B------:R1:W-:Y:S04]  /*08b0*/  STL [R1+0xc], R2 ;  /* 0x00000c0201007387 */ /* 0x0003e80000100800 */
[----:B0-----:R0:W5:Y:S04]  /*08c0*/  LDL.LU R9, [R1] ;  /* 0x0000000001097983 */ /* 0x0011680000300800 */
[----:B------:R0:W5:Y:S04]  /*08d0*/  LDL.LU R8, [R1+0x4] ;  /* 0x0000040001087983 */ /* 0x0001680000300800 */
[----:B------:R0:W5:Y:S01]  /*08e0*/  LDL.LU R7, [R1+0x10] ;  /* 0x0000100001077983 */ /* 0x0001620000300800 */
[----:B------:R-:W-:-:S04]  /*08f0*/  FMUL R0, R33, R33 ;  /* 0x0000002121007220 */ /* 0x000fc80000400000 */
[----:B------:R-:W-:-:S04]  /*0900*/  FMUL R0, R0, R33 ;  /* 0x0000002100007220 */ /* 0x000fc80000400000 */
[----:B------:R-:W-:-:S04]  /*0910*/  FFMA R0, R0, 0.044714998453855514526, R33 ;  /* 0x3d37271300007823 */ /* 0x000fc80000000021 */
[----:B-1----:R-:W-:-:S04]  /*0920*/  FMUL R2, R0, 0.79788458347320556641 ;  /* 0x3f4c422a00027820 */ /* 0x002fc80000400000 */
[----:B------:R-:W-:-:S05]  /*0930*/  FADD.FTZ R0, |R2|, -RZ ;  /* 0x800000ff02007221 */ /* 0x000fca0000010200 */
[----:B------:R-:W-:Y:S01]  /*0940*/  FSETP.GE.AND P4, PT, R0, 0.60000002384185791016, PT ;  /* 0x3f19999a0000780b */ /* 0x000fe20003f86000 */
[-C--:B------:R-:W-:Y:S01]  /*0950*/  FMUL R5, R34, R34.reuse ;  /* 0x0000002222057220 */ /* 0x080fe20000400000 */
[-C--:B------:R-:W-:Y:S01]  /*0960*/  FMUL R3, R35, R35.reuse ;  /* 0x0000002323037220 */ /* 0x080fe20000400000 */
[----:B------:R-:W-:Y:S02]  /*0970*/  BSSY B0, `(.L_x_0) ;  /* 0x000001d000007945 */ /* 0x000fe40003800000 */
[----:B------:R-:W-:Y:S01]  /*0980*/  FMUL R5, R5, R34 ;  /* 0x0000002205057220 */ /* 0x000fe20000400000 */
[----:B------:R-:W-:Y:S01]  /*0990*/  PLOP3.LUT P2, PT, PT, PT, UP0, 0x80, 0x0 ;  /* 0x000000000000781c */ /* 0x000fe20003f4f008 */
[----:B------:R-:W-:Y:S01]  /*09a0*/  FMUL R3, R3, R35 ;  /* 0x0000002303037220 */ /* 0x000fe20000400000 */
[----:B------:R-:W-:Y:S01]  /*09b0*/  MOV R6, R61 ;  /* 0x0000003d00067202 */ /* 0x000fe20000000f00 */
[----:B------:R-:W-:Y:S01]  /*09c0*/  FFMA R5, R5, 0.044714998453855514526, R34 ;  /* 0x3d37271305057823 */ /* 0x000fe20000000022 */
[----:B----4-:R-:W-:-:S03]  /*09d0*/  FMUL R4, R20, R20 ;  /* 0x0000001414047220 */ /* 0x010fc60000400000 */
[----:B------:R-:W-:Y:S05]  /*09e0*/  @!P4 BRA `(.L_x_1) ;  /* 0x000000d00000c947 */ /* 0x000fea0003800000 */
[----:B0-----:R-:W-:Y:S01]  /*09f0*/  FMUL R61, R0, 2.8853900432586669922 ;  /* 0x4038aa3b003d7820 */ /* 0x001fe20000400000 */
[----:B------:R0:W-:Y:S05]  /*0a00*/  STL [R1+0x3c], R3 ;  /* 0x00003c0301007387 */ /* 0x0001ea0000100800 */
[----:B------:R-:W1:Y:S01]  /*0a10*/  MUFU.EX2 R61, R61 ;  /* 0x0000003d003d7308 */ /* 0x000e620000000800 */
[----:B0-----:R-:W-:Y:S01]  /*0a20*/  IMAD.MOV.U32 R3, RZ, RZ, 0x3f800000 ;  /* 0x3f800000ff037424 */ /* 0x001fe200078e00ff */
[----:B-1----:R-:W-:-:S06]  /*0a30*/  FADD R61, R61, 1 ;  /* 0x3f8000003d3d7421 */ /* 0x002fcc0000000000 */
[----:B------:R-:W0:Y:S01]  /*0a40*/  MUFU.RCP R61, R61 ;  /* 0x0000003d003d7308 */ /* 0x000e220000001000 */
[----:B------:R-:W-:Y:S01]  /*0a50*/  FSETP.GE.AND P4, PT, R0, 9.010913848876953125, PT ;  /* 0x41102cb40000780b */ /* 0x000fe20003f86000 */
[----:B0-----:R-:W-:Y:S02]  /*0a60*/  FFMA.FTZ R61, R61, -2, R3 ;  /* 0xc00000003d3d7823 */ /* 0x001fe40000010003 */
[----:B------:R0:W5:Y:S03]  /*0a70*/  LDL.LU R3, [R1+0x3c] ;  /* 0x00003c0001037983 */ /* 0x0001660000300800 */
[----:B------:R-:W-:-:S04]  /*0a80*/  FSEL R61, R61, 1, !P4 ;  /* 0x3f8000003d3d7808 */ /* 0x000fc80006000000 */
[----:B------:R-:W-:-:S05]  /*0a90*/  LOP3.LUT R0, R61, 0x80000000, R2, 0xf8, !PT ;  /* 0x800000003d007812 */ /* 0x000fca00078ef802 */
[----:B------:R0:W-:Y:S01]  /*0aa0*/  STL [R1+0x34], R0 ;  /* 0x0000340001007387 */ /* 0x0001e20000100800 */
[----:B------:R-:W-:Y:S05]  /*0ab0*/  BRA `(.L_x_2) ;  /* 0x0000008000007947 */ /* 0x000fea0003800000 */
.L_x_1:
[----:B0-----:R-:W-:Y:S01]  /*0ac0*/  MOV R0, 0x3c80f082 ;  /* 0x3c80f08200007802 */ /* 0x001fe20000000f00 */
[----:B------:R-:W-:-:S04]  /*0ad0*/  FMUL R61, R2, R2 ;  /* 0x00000002023d7220 */ /* 0x000fc80000400000 */
[----:B------:R-:W-:-:S04]  /*0ae0*/  FFMA.FTZ R0, R61, R0, -0.052303962409496307373 ;  /* 0xbd563cae3d007423 */ /* 0x000fc80000010000 */
[----:B------:R-:W-:-:S04]  /*0af0*/  FFMA.FTZ R0, R61, R0, 0.1331529766321182251 ;  /* 0x3e0859413d007423 */ /* 0x000fc80000010000 */
[----:B------:R-:W-:-:S04]  /*0b00*/  FFMA.FTZ R0, R61, R0, -0.33332768082618713379 ;  /* 0xbeaaa9ed3d007423 */ /* 0x000fc80000010000 */
[----:B------:R-:W-:-:S04]  /*0b10*/  FFMA.FTZ R0, R61, R0, RZ ;  /* 0x000000003d007223 */ /* 0x000fc800000100ff */
[----:B------:R-:W-:-:S05]  /*0b20*/  FFMA.FTZ R0, R2, R0, R2 ;  /* 0x0000000002007223 */ /* 0x000fca0000010002 */
[----:B------:R0:W-:Y:S02]  /*0b30*/  STL [R1+0x34], R0 ;  /* 0x0000340001007387 */ /* 0x0001e40000100800 */
.L_x_2:
[----:B------:R-:W-:Y:S05]  /*0b40*/  BSYNC B0 ;  /* 0x0000000000007941 */ /* 0x000fea0003800000 */
.L_x_0:
[----:B------:R-:W-:Y:S01]  /*0b50*/  FMUL R2, R5, 0.79788458347320556641 ;  /* 0x3f4c422a05027820 */ /* 0x000fe20000400000 */
[----:B------:R-:W-:Y:S01]  /*0b60*/  BSSY B0, `(.L_x_3) ;  /* 0x000001c000007945 */ /* 0x000fe20003800000 */
[----:B-----5:R-:W-:Y:S01]  /*0b70*/  FFMA R5, R3, 0.044714998453855514526, R35 ;  /* 0x3d37271303057823 */ /* 0x020fe20000000023 */
[----:B------:R-:W-:Y:S01]  /*0b80*/  FMUL R4, R4, R20 ;  /* 0x0000001404047220 */ /* 0x000fe20000400000 */
[----:B0-----:R-:W-:Y:S01]  /*0b90*/  FADD.FTZ R0, |R2|, -RZ ;  /* 0x800000ff02007221 */ /* 0x001fe20000010200 */
[----:B------:R-:W-:-:S04]  /*0ba0*/  FMUL R3, R21, R21 ;  /* 0x0000001515037220 */ /* 0x000fc80000400000 */
[----:B------:R-:W-:-:S13]  /*0bb0*/  FSETP.GE.AND P4, PT, R0, 0.60000002384185791016, PT ;  /* 0x3f19999a0000780b */ /* 0x000fda0003f86000 */
[----:B------:R-:W-:Y:S05]  /*0bc0*/  @!P4 BRA `(.L_x_4) ;  /* 0x000000d00000c947 */ /* 0x000fea0003800000 */
[----:B------:R-:W-:Y:S01]  /*0bd0*/  FMUL R61, R0, 2.8853900432586669922 ;  /* 0x4038aa3b003d7820 */ /* 0x000fe20000400000 */
        /* <DEDUP_REMOVED lines=12> */
.L_x_4:
[----:B------:R-:W-:Y:S01]  /*0ca0*/  MOV R0, 0x3c80f082 ;  /* 0x3c80f08200007802 */ /* 0x000fe20000000f00 */
[----:B------:R-:W-:-:S04]  /*0cb0*/  FMUL R61, R2, R2 ;  /* 0x00000002023d7220 */ /* 0x000fc80000400000 */
[----:B------:R-:W-:-:S04]  /*0cc0*/  FFMA.FTZ R0, R61, R0, -0.052303962409496307373 ;  /* 0xbd563cae3d007423 */ /* 0x000fc80000010000 */
[----:B------:R-:W-:-:S04]  /*0cd0*/  FFMA.FTZ R0, R61, R0, 0.1331529766321182251 ;  /* 0x3e0859413d007423 */ /* 0x000fc80000010000 */
[----:B------:R-:W-:-:S04]  /*0ce0*/  FFMA.FTZ R0, R61, R0, -0.33332768082618713379 ;  /* 0xbeaaa9ed3d007423 */ /* 0x000fc80000010000 */
[----:B------:R-:W-:-:S04]  /*0cf0*/  FFMA.FTZ R0, R61, R0, RZ ;  /* 0x000000003d007223 */ /* 0x000fc800000100ff */
[----:B------:R-:W-:-:S05]  /*0d00*/  FFMA.FTZ R0, R2, R0, R2 ;  /* 0x0000000002007223 */ /* 0x000fca0000010002 */
[----:B------:R0:W-:Y:S02]  /*0d10*/  STL [R1+0x30], R0 ;  /* 0x0000300001007387 */ /* 0x0001e40000100800 */
.L_x_5:
[----:B------:R-:W-:Y:S05]  /*0d20*/  BSYNC B0 ;  /* 0x0000000000007941 */ /* 0x000fea0003800000 */
.L_x_3:
[----:B------:R-:W-:Y:S01]  /*0d30*/  FMUL R2, R5, 0.79788458347320556641 ;  /* 0x3f4c422a05027820 */ /* 0x000fe20000400000 */
[----:B------:R-:W-:Y:S01]  /*0d40*/  BSSY B0, `(.L_x_6) ;  /* 0x000001c000007945 */ /* 0x000fe20003800000 */
[----:B------:R-:W-:Y:S01]  /*0d50*/  FFMA R5, R4, 0.044714998453855514526, R20 ;  /* 0x3d37271304057823 */ /* 0x000fe20000000014 */
[----:B-----5:R-:W-:Y:S01]  /*0d60*/  FMUL R3, R3, R21 ;  /* 0x0000001503037220 */ /* 0x020fe20000400000 */
        /* <DEDUP_REMOVED lines=17> */
.L_x_7:
        /* <DEDUP_REMOVED lines=8> */
.L_x_8:
[----:B------:R-:W-:Y:S05]  /*0f00*/  BSYNC B0 ;  /* 0x0000000000007941 */ /* 0x000fea0003800000 */
.L_x_6:
        /* <DEDUP_REMOVED lines=21> */
.L_x_10:
        /* <DEDUP_REMOVED lines=8> */
.L_x_11:
[----:B------:R-:W-:Y:S05]  /*10e0*/  BSYNC B0 ;  /* 0x0000000000007941 */ /* 0x000fea0003800000 */
.L_x_9:
        /* <DEDUP_REMOVED lines=21> */
.L_x_13:
        /* <DEDUP_REMOVED lines=8> */
.L_x_14:
[----:B------:R-:W-:Y:S05]  /*12c0*/  BSYNC B0 ;  /* 0x0000000000007941 */ /* 0x000fea0003800000 */
.L_x_12:
        /* <DEDUP_REMOVED lines=21> */
.L_x_16:
        /* <DEDUP_REMOVED lines=8> */
.L_x_17:
[----:B------:R-:W-:Y:S05]  /*14a0*/  BSYNC B0 ;  /* 0x0000000000007941 */ /* 0x000fea0003800000 */
.L_x_15:
        /* <DEDUP_REMOVED lines=21> */
.L_x_19:
        /* <DEDUP_REMOVED lines=8> */
.L_x_20:
[----:B------:R-:W-:Y:S05]  /*1680*/  BSYNC B0 ;  /* 0x0000000000007941 */ /* 0x000fea0003800000 */
.L_x_18:
        /* <DEDUP_REMOVED lines=21> */
.L_x_22:
        /* <DEDUP_REMOVED lines=8> */
.L_x_23:
[----:B------:R-:W-:Y:S05]  /*1860*/  BSYNC B0 ;  /* 0x0000000000007941 */ /* 0x000fea0003800000 */
.L_x_21:
        /* <DEDUP_REMOVED lines=21> */
.L_x_25:
        /* <DEDUP_REMOVED lines=8> */
.L_x_26:
[----:B------:R-:W-:Y:S05]  /*1a40*/  BSYNC B0 ;  /* 0x0000000000007941 */ /* 0x000fea0003800000 */
.L_x_24:
        /* <DEDUP_REMOVED lines=21> */
.L_x_28:
        /* <DEDUP_REMOVED lines=8> */
.L_x_29:
[----:B------:R-:W-:Y:S05]  /*1c20*/  BSYNC B0 ;  /* 0x0000000000007941 */ /* 0x000fea0003800000 */
.L_x_27:
[----:B------:R-:W-:Y:S01]  /*1c30*/  FMUL R5, R5, 0.79788458347320556641 ;  /* 0x3f4c422a05057820 */ /* 0x000fe20000400000 */
[----:B------:R-:W-:Y:S01]  /*1c40*/  BSSY B0, `(.L_x_30) ;  /* 0x000001a000007945 */ /* 0x000fe20003800000 */
[----:B-----5:R-:W-:Y:S01]  /*1c50*/  FMUL R3, R3, R13 ;  /* 0x0000000d03037220 */ /* 0x020fe20000400000 */
[----:B------:R-:W-:Y:S01]  /*1c60*/  FFMA R4, R4, 0.044714998453855514526, R12 ;  /* 0x3d37271304047823 */ /* 0x000fe2000000000c */
        /* <DEDUP_REMOVED lines=9> */
[----:B------:R-:W0:Y:S02]  /*1d00*/  MUFU.RCP R61, R61 ;  /* 0x0000003d003d7308 */ /* 0x000e240000001000 */
[----:B0-----:R-:W-:Y:S02]  /*1d10*/  FFMA.FTZ R61, R61, -2, R2 ;  /* 0xc00000003d3d7823 */ /* 0x001fe40000010002 */
[----:B------:R0:W5:Y:S01]  /*1d20*/  LDL.LU R2, [R1+0x3c] ;  /* 0x00003c0001027983 */ /* 0x0001620000300800 */
[----:B------:R-:W-:-:S04]  /*1d30*/  FSETP.GE.AND P4, PT, R0, 9.010913848876953125, PT ;  /* 0x41102cb40000780b */ /* 0x000fc80003f86000 */
[----:B------:R-:W-:-:S04]  /*1d40*/  FSEL R61, R61, 1, !P4 ;  /* 0x3f8000003d3d7808 */ /* 0x000fc80006000000 */
[----:B------:R-:W-:Y:S01]  /*1d50*/  LOP3.LUT R5, R61, 0x80000000, R5, 0xf8, !PT ;  /* 0x800000003d057812 */ /* 0x000fe200078ef805 */
[----:B------:R-:W-:Y:S05]  /*1d60*/  BRA `(.L_x_32) ;  /* 0x0000007000007947 */ /* 0x000fea0003800000 */
.L_x_31:
[----:B------:R-:W-:Y:S01]  /*1d70*/  MOV R0, 0x3c80f082 ;  /* 0x3c80f08200007802 */ /* 0x000fe20000000f00 */
[----:B------:R-:W-:-:S04]  /*1d80*/  FMUL R61, R5, R5 ;  /* 0x00000005053d7220 */ /* 0x000fc80000400000 */
[----:B------:R-:W-:-:S04]  /*1d90*/  FFMA.FTZ R0, R61, R0, -0.052303962409496307373 ;  /* 0xbd563cae3d007423 */ /* 0x000fc80000010000 */
[----:B------:R-:W-:-:S04]  /*1da0*/  FFMA.FTZ R0, R61, R0, 0.1331529766321182251 ;  /* 0x3e0859413d007423 */ /* 0x000fc80000010000 */
[----:B------:R-:W-:-:S04]  /*1db0*/  FFMA.FTZ R0, R61, R0, -0.33332768082618713379 ;  /* 0xbeaaa9ed3d007423 */ /* 0x000fc80000010000 */
[----:B------:R-:W-:-:S04]  /*1dc0*/  FFMA.FTZ R0, R61, R0, RZ ;  /* 0x000000003d007223 */ /* 0x000fc800000100ff */
[----:B------:R-:W-:Y:S02]  /*1dd0*/  FFMA.FTZ R5, R5, R0, R5 ;  /* 0x0000000005057223 */ /* 0x000fe40000010005 */
.L_x_32:
[----:B0-----:R-:W-:Y:S05]  /*1de0*/  BSYNC B0 ;  /* 0x0000000000007941 */ /* 0x001fea0003800000 */
.L_x_30:
[----:B-----5:R-:W-:Y:S01]  /*1df0*/  FMUL R61, R2, R14 ;  /* 0x0000000e023d7220 */ /* 0x020fe20000400000 */
[----:B------:R-:W-:Y:S01]  /*1e00*/  FMUL R4, R4, 0.79788458347320556641 ;  /* 0x3f4c422a04047820 */ /* 0x000fe20000400000 */
[----:B------:R-:W-:Y:S01]  /*1e10*/  BSSY B0, `(.L_x_33) ;  /* 0x000001a000007945 */ /* 0x000fe20003800000 */
[----:B------:R-:W-:Y:S01]  /*1e20*/  FFMA R3, R3, 0.044714998453855514526, R13 ;  /* 0x3d37271303037823 */ /* 0x000fe2000000000d */
[----:B------:R-:W-:Y:S01]  /*1e30*/  FMUL R2, R15, R15 ;  /* 0x0000000f0f027220 */ /* 0x000fe20000400000 */
[----:B------:R-:W-:Y:S01]  /*1e40*/  FADD.FTZ R0, |R4|, -RZ ;  /* 0x800000ff04007221 */ /* 0x000fe20000010200 */
[----:B------:R0:W-:Y:S04]  /*1e50*/  STL [R1+0x4], R61 ;  /* 0x0000043d01007387 */ /* 0x0001e80000100800 */
[----:B------:R-:W-:-:S13]  /*1e60*/  FSETP.GE.AND P4, PT, R0, 0.60000002384185791016, PT ;  /* 0x3f19999a0000780b */ /* 0x000fda0003f86000 */
[----:B------:R-:W-:Y:S05]  /*1e70*/  @!P4 BRA `(.L_x_34) ;  /* 0x000000c00000c947 */ /* 0x000fea0003800000 */
[----:B0-----:R-:W-:Y:S01]  /*1e80*/  FMUL R61, R0, 2.8853900432586669922 ;  /* 0x4038aa3b003d7820 */ /* 0x001fe20000400000 */
        /* <DEDUP_REMOVED lines=11> */
.L_x_34:
[----:B0-----:R-:W-:Y:S01]  /*1f40*/  MOV R0, 0x3c80f082 ;  /* 0x3c80f08200007802 */ /* 0x001fe20000000f00 */
[----:B------:R-:W-:-:S04]  /*1f50*/  FMUL R61, R4, R4 ;  /* 0x00000004043d7220 */ /* 0x000fc80000400000 */
[----:B------:R-:W-:-:S04]  /*1f60*/  FFMA.FTZ R0, R61, R0, -0.052303962409496307373 ;  /* 0xbd563cae3d007423 */ /* 0x000fc80000010000 */
[----:B------:R-:W-:-:S04]  /*1f70*/  FFMA.FTZ R0, R61, R0, 0.1331529766321182251 ;  /* 0x3e0859413d007423 */ /* 0x000fc80000010000 */
[----:B------:R-:W-:-:S04]  /*1f80*/  FFMA.FTZ R0, R61, R0, -0.33332768082618713379 ;  /* 0xbeaaa9ed3d007423 */ /* 0x000fc80000010000 */
[----:B------:R-:W-:-:S04]  /*1f90*/  FFMA.FTZ R0, R61, R0, RZ ;  /* 0x000000003d007223 */ /* 0x000fc800000100ff */
[----:B------:R-:W-:Y:S02]  /*1fa0*/  FFMA.FTZ R4, R4, R0, R4 ;  /* 0x0000000004047223 */ /* 0x000fe40000010004 */
.L_x_35:
[----:B0-----:R-:W-:Y:S05]  /*1fb0*/  BSYNC B0 ;  /* 0x0000000000007941 */ /* 0x001fea0003800000 */
.L_x_33:
[----:B------:R-:W2:Y:S01]  /*1fc0*/  LDL.LU R61, [R1+0x4] ;  /* 0x00000400013d7983 */ /* 0x000ea20000300800 */
[----:B------:R-:W-:Y:S01]  /*1fd0*/  FMUL R3, R3, 0.79788458347320556641 ;  /* 0x3f4c422a03037820 */ /* 0x000fe20000400000 */
[----:B-----5:R-:W-:Y:S01]  /*1fe0*/  FMUL R2, R2, R15 ;  /* 0x0000000f02027220 */ /* 0x020fe20000400000 */
[----:B------:R-:W-:Y:S02]  /*1ff0*/  BSSY B0, `(.L_x_36) ;  /* 0x0000019000007945 */ /* 0x000fe40003800000 */
[----:B------:R-:W-:Y:S02]  /*2000*/  FADD.FTZ R0, |R3|, -RZ ;  /* 0x800000ff03007221 */ /* 0x000fe40000010200 */
[----:B------:R2:W-:Y:S03]  /*2010*/  STL [R1], R2 ;  /* 0x0000000201007387 */ /* 0x0005e60000100800 */
[----:B------:R-:W-:Y:S01]  /*2020*/  FSETP.GE.AND P4, PT, R0, 0.60000002384185791016, PT ;  /* 0x3f19999a0000780b */ /* 0x000fe20003f86000 */
[----:B--2---:R-:W-:-:S12]  /*2030*/  FFMA R2, R61, 0.044714998453855514526, R14 ;  /* 0x3d3727133d027823 */ /* 0x004fd8000000000e */
        /* <DEDUP_REMOVED lines=13> */
.L_x_37:
[----:B------:R-:W-:Y:S01]  /*2110*/  MOV R0, 0x3c80f082 ;  /* 0x3c80f08200007802 */ /* 0x000fe20000000f00 */
[----:B------:R-:W-:-:S04]  /*2120*/  FMUL R61, R3, R3 ;  /* 0x00000003033d7220 */ /* 0x000fc80000400000 */
[----:B------:R-:W-:-:S04]  /*2130*/  FFMA.FTZ R0, R61, R0, -0.052303962409496307373 ;  /* 0xbd563cae3d007423 */ /* 0x000fc80000010000 */
[----:B------:R-:W-:-:S04]  /*2140*/  FFMA.FTZ R0, R61, R0, 0.1331529766321182251 ;  /* 0x3e0859413d007423 */ /* 0x000fc80000010000 */
[----:B------:R-:W-:-:S04]  /*2150*/  FFMA.FTZ R0, R61, R0, -0.33332768082618713379 ;  /* 0xbeaaa9ed3d007423 */ /* 0x000fc80000010000 */
[----:B------:R-:W-:-:S04]  /*2160*/  FFMA.FTZ R0, R61, R0, RZ ;  /* 0x000000003d007223 */ /* 0x000fc800000100ff */
[----:B------:R-:W-:Y:S02]  /*2170*/  FFMA.FTZ R3, R3, R0, R3 ;  /* 0x0000000003037223 */ /* 0x000fe40000010003 */
.L_x_38:
[----:B0-----:R-:W-:Y:S05]  /*2180*/  BSYNC B0 ;  /* 0x0000000000007941 */ /* 0x001fea0003800000 */
.L_x_36:
[----:B------:R-:W2:Y:S01]  /*2190*/  LDL.LU R61, [R1] ;  /* 0x00000000013d7983 */ /* 0x000ea20000300800 */
[----:B-----5:R-:W-:Y:S01]  /*21a0*/  FMUL R2, R2, 0.79788458347320556641 ;  /* 0x3f4c422a02027820 */ /* 0x020fe20000400000 */
[----:B------:R-:W-:Y:S03]  /*21b0*/  BSSY B0, `(.L_x_39) ;  /* 0x0000019000007945 */ /* 0x000fe60003800000 */
[----:B------:R-:W-:-:S05]  /*21c0*/  FADD.FTZ R0, |R2|, -RZ ;  /* 0x800000ff02007221 */ /* 0x000fca0000010200 */
[----:B------:R-:W-:Y:S01]  /*21d0*/  FSETP.GE.AND P4, PT, R0, 0.60000002384185791016, PT ;  /* 0x3f19999a0000780b */ /* 0x000fe20003f86000 */
[----:B--2---:R-:W-:-:S05]  /*21e0*/  FFMA R61, R61, 0.044714998453855514526, R15 ;  /* 0x3d3727133d3d7823 */ /* 0x004fca000000000f */
[----:B------:R0:W-:Y:S07]  /*21f0*/  STL [R1], R61 ;  /* 0x0000003d01007387 */ /* 0x0001ee0000100800 */
        /* <DEDUP_REMOVED lines=13> */
.L_x_40:
[----:B------:R-:W-:Y:S01]  /*22d0*/  MOV R0, 0x3c80f082 ;  /* 0x3c80f08200007802 */ /* 0x000fe20000000f00 */
[----:B0-----:R-:W-:-:S04]  /*22e0*/  FMUL R61, R2, R2 ;  /* 0x00000002023d7220 */ /* 0x001fc80000400000 */
[----:B------:R-:W-:-:S04]  /*22f0*/  FFMA.FTZ R0, R61, R0, -0.052303962409496307373 ;  /* 0xbd563cae3d007423 */ /* 0x000fc80000010000 */
[----:B------:R-:W-:-:S04]  /*2300*/  FFMA.FTZ R0, R61, R0, 0.1331529766321182251 ;  /* 0x3e0859413d007423 */ /* 0x000fc80000010000 */
[----:B------:R-:W-:-:S04]  /*2310*/  FFMA.FTZ R0, R61, R0, -0.33332768082618713379 ;  /* 0xbeaaa9ed3d007423 */ /* 0x000fc80000010000 */
[----:B------:R-:W-:-:S04]  /*2320*/  FFMA.FTZ R0, R61, R0, RZ ;  /* 0x000000003d007223 */ /* 0x000fc800000100ff */
[----:B------:R-:W-:Y:S02]  /*2330*/  FFMA.FTZ R2, R2, R0, R2 ;  /* 0x0000000002027223 */ /* 0x000fe40000010002 */
.L_x_41:
[----:B0-----:R-:W-:Y:S05]  /*2340*/  BSYNC B0 ;  /* 0x0000000000007941 */ /* 0x001fea0003800000 */
.L_x_39:
[----:B------:R-:W2:Y:S01]  /*2350*/  LDL.LU R0, [R1] ;  /* 0x0000000001007983 */ /* 0x000ea20000300800 */
[----:B------:R-:W-:Y:S01]  /*2360*/  FMUL R61, R32, 0.5 ;  /* 0x3f000000203d7820 */ /* 0x000fe20000400000 */
[----:B------:R-:W-:Y:S01]  /*2370*/  FMUL R32, R33, 0.5 ;  /* 0x3f00000021207820 */ /* 0x000fe20000400000 */
[----:B------:R-:W-:Y:S01]  /*2380*/  BSSY B0, `(.L_x_42) ;  /* 0x0000027000007945 */ /* 0x000fe20003800000 */
[----:B------:R-:W-:Y:S01]  /*2390*/  FMUL R34, R34, 0.5 ;  /* 0x3f00000022227820 */ /* 0x000fe20000400000 */
[----:B------:R-:W-:Y:S01]  /*23a0*/  FMUL R35, R35, 0.5 ;  /* 0x3f00000023237820 */ /* 0x000fe20000400000 */
[----:B------:R-:W-:Y:S01]  /*23b0*/  FMUL R20, R20, 0.5 ;  /* 0x3f00000014147820 */ /* 0x000fe20000400000 */
[----:B------:R2:W-:Y:S01]  /*23c0*/  STL [R1+0x4], R32 ;  /* 0x0000042001007387 */ /* 0x0005e20000100800 */
[----:B------:R-:W-:Y:S01]  /*23d0*/  FMUL R21, R21, 0.5 ;  /* 0x3f00000015157820 */ /* 0x000fe20000400000 */
        /* <DEDUP_REMOVED lines=10> */
[----:B--2---:R-:W-:-:S04]  /*2480*/  FMUL R32, R0, 0.79788458347320556641 ;  /* 0x3f4c422a00207820 */ /* 0x004fc80000400000 */
[----:B------:R-:W-:-:S05]  /*2490*/  FADD.FTZ R0, |R32|, -RZ ;  /* 0x800000ff20007221 */ /* 0x000fca0000010200 */
        /* <DEDUP_REMOVED lines=14> */
.L_x_43:
[----:B------:R-:W-:Y:S01]  /*2580*/  MOV R0, 0x3c80f082 ;  /* 0x3c80f08200007802 */ /* 0x000fe20000000f00 */
[----:B------:R-:W-:-:S04]  /*2590*/  FMUL R33, R32, R32 ;  /* 0x0000002020217220 */ /* 0x000fc80000400000 */
[----:B------:R-:W-:-:S04]  /*25a0*/  FFMA.FTZ R0, R33, R0, -0.052303962409496307373 ;  /* 0xbd563cae21007423 */ /* 0x000fc80000010000 */
[----:B------:R-:W-:-:S04]  /*25b0*/  FFMA.FTZ R0, R33, R0, 0.1331529766321182251 ;  /* 0x3e08594121007423 */ /* 0x000fc80000010000 */
[----:B------:R-:W-:-:S04]  /*25c0*/  FFMA.FTZ R0, R33, R0, -0.33332768082618713379 ;  /* 0xbeaaa9ed21007423 */ /* 0x000fc80000010000 */
[----:B------:R-:W-:-:S04]  /*25d0*/  FFMA.FTZ R0, R33, R0, RZ ;  /* 0x0000000021007223 */ /* 0x000fc800000100ff */
[----:B------:R-:W-:Y:S02]  /*25e0*/  FFMA.FTZ R32, R0, R32, R32 ;  /* 0x0000002000207223 */ /* 0x000fe40000010020 */
.L_x_44:
[----:B0-----:R-:W-:Y:S05]  /*25f0*/  BSYNC B0 ;  /* 0x0000000000007941 */ /* 0x001fea0003800000 */
.L_x_42:
[----:B------:R-:W2:Y:S01]  /*2600*/  LDL.LU R0, [R1+0x30] ;  /* 0x0000300001007983 */ /* 0x000ea20000300800 */
[----:B------:R-:W-:Y:S01]  /*2610*/  IMAD.U32 R33, R29, 0x10000, RZ ;  /* 0x000100001d217824 */ /* 0x000fe200078e00ff */
[----:B--2---:R-:W-:-:S04]  /*2620*/  FADD R0, R0, 1 ;  /* 0x3f80000000007421 */ /* 0x004fc80000000000 */
[----:B------:R-:W-:Y:S01]  /*2630*/  @P1 FMUL R33, R0, R34 ;  /* 0x0000002200211220 */ /* 0x000fe20000400000 */
[----:B------:R-:W-:Y:S01]  /*2640*/  PRMT R0, R29, 0x7632, R0 ;  /* 0x000076321d007816 */ /* 0x000fe20000000000 */
[----:B------:R-:W2:Y:S04]  /*2650*/  LDL.LU R34, [R1+0x24] ;  /* 0x0000240001227983 */ /* 0x000ea80000300800 */
[----:B------:R-:W3:Y:S01]  /*2660*/  LDL.LU R29, [R1+0x2c] ;  /* 0x00002c00011d7983 */ /* 0x000ee20000300800 */
[----:B------:R-:W-:Y:S01]  /*2670*/  SHF.L.U32 R0, R0, 0x10, RZ ;  /* 0x0000001000007819 */ /* 0x000fe200000006ff */
[----:B--2---:R-:W-:Y:S01]  /*2680*/  FADD R34, R34, 1 ;  /* 0x3f80000022227421 */ /* 0x004fe20000000000 */
[----:B---3--:R-:W-:-:S04]  /*2690*/  FADD R29, R29, 1 ;  /* 0x3f8000001d1d7421 */ /* 0x008fc80000000000 */
[----:B------:R-:W-:Y:S01]  /*26a0*/  @P1 FMUL R0, R29, R35 ;  /* 0x000000231d001220 */ /* 0x000fe20000400000 */
[----:B------:R-:W-:Y:S01]  /*26b0*/  IMAD.U32 R29, R30, 0x10000, RZ ;  /* 0x000100001e1d7824 */ /* 0x000fe200078e00ff */
[----:B------:R-:W2:Y:S01]  /*26c0*/  LDL.LU R35, [R1+0x38] ;  /* 0x0000380001237983 */ /* 0x000ea20000300800 */
[----:B------:R-:W-:-:S03]  /*26d0*/  @P1 FMUL R29, R34, R20 ;  /* 0x00000014221d1220 */ /* 0x000fc60000400000 */
[----:B------:R-:W3:Y:S02]  /*26e0*/  LDL.LU R20, [R1+0x1c] ;  /* 0x00001c0001147983 */ /* 0x000ee40000300800 */
[----:B---3--:R-:W-:Y:S01]  /*26f0*/  FADD R34, R20, 1 ;  /* 0x3f80000014227421 */ /* 0x008fe20000000000 */
[----:B------:R-:W-:-:S03]  /*2700*/  SHF.L.U32 R20, R31, 0x10, RZ ;  /* 0x000000101f147819 */ /* 0x000fc600000006ff */
[----:B------:R-:W-:Y:S02]  /*2710*/  @P1 FMUL R20, R34, R22 ;  /* 0x0000001622141220 */ /* 0x000fe40000400000 */
[----:B------:R-:W3:Y:S02]  /*2720*/  LDL.LU R22, [R1+0x14] ;  /* 0x0000140001167983 */ /* 0x000ee40000300800 */
[----:B---3--:R-:W-:Y:S01]  /*2730*/  FADD R34, R22, 1 ;  /* 0x3f80000016227421 */ /* 0x008fe20000000000 */
[----:B------:R-:W-:-:S03]  /*2740*/  IMAD.U32 R22, R24, 0x10000, RZ ;  /* 0x0001000018167824 */ /* 0x000fc600078e00ff */
[----:B------:R-:W-:Y:S02]  /*2750*/  @P1 FMUL R22, R34, R16 ;  /* 0x0000001022161220 */ /* 0x000fe40000400000 */
[----:B------:R-:W3:Y:S01]  /*2760*/  LDL.LU R16, [R1+0x10] ;  /* 0x0000100001107983 */ /* 0x000ee20000300800 */
[----:B------:R-:W-:Y:S01]  /*2770*/  FADD R4, R4, 1 ;  /* 0x3f80000004047421 */ /* 0x000fe20000000000 */
[----:B------:R-:W-:Y:S01]  /*2780*/  SHF.L.U32 R34, R25, 0x10, RZ ;  /* 0x0000001019227819 */ /* 0x000fe200000006ff */
[----:B-----5:R-:W-:Y:S01]  /*2790*/  FADD R2, R2, 1 ;  /* 0x3f80000002027421 */ /* 0x020fe20000000000 */
[----:B---3--:R-:W-:-:S04]  /*27a0*/  FADD R16, R16, 1 ;  /* 0x3f80000010107421 */ /* 0x008fc80000000000 */
[----:B------:R-:W-:Y:S01]  /*27b0*/  @P1 FMUL R34, R16, R18 ;  /* 0x0000001210221220 */ /* 0x000fe20000400000 */
[----:B------:R-:W-:Y:S01]  /*27c0*/  IMAD.U32 R16, R26, 0x10000, RZ ;  /* 0x000100001a107824 */ /* 0x000fe200078e00ff */
[----:B------:R-:W-:Y:S01]  /*27d0*/  @P1 FMUL R16, R4, R12 ;  /* 0x0000000c04101220 */ /* 0x000fe20000400000 */
[----:B--2---:R-:W-:Y:S01]  /*27e0*/  FADD R12, R35, 1 ;  /* 0x3f800000230c7421 */ /* 0x004fe20000000000 */
[----:B------:R-:W-:Y:S01]  /*27f0*/  SHF.L.U32 R4, R28, 0x10, RZ ;  /* 0x000000101c047819 */ /* 0x000fe200000006ff */
[----:B------:R-:W2:Y:S02]  /*2800*/  LDL.LU R18, [R1+0x28] ;  /* 0x0000280001127983 */ /* 0x000ea40000300800 */
[----:B------:R-:W-:Y:S01]  /*2810*/  @P1 FMUL R4, R12, R61 ;  /* 0x0000003d0c041220 */ /* 0x000fe20000400000 */
[C---:B------:R-:W-:Y:S01]  /*2820*/  PRMT R12, R27.reuse, 0x7632, R12 ;  /* 0x000076321b0c7816 */ /* 0x040fe2000000000c */
[----:B------:R-:W3:Y:S01]  /*2830*/  LDL.LU R35, [R1+0x4] ;  /* 0x0000040001237983 */ /* 0x000ee20000300800 */
[----:B------:R-:W-:Y:S01]  /*2840*/  IMAD.U32 R27, R27, 0x10000, RZ ;  /* 0x000100001b1b7824 */ /* 0x000fe200078e00ff */
[----:B------:R-:W-:-:S02]  /*2850*/  @P1 FMUL R27, R2, R14 ;  /* 0x0000000e021b1220 */ /* 0x000fc40000400000 */
[----:B------:R-:W4:Y:S01]  /*2860*/  LDL.LU R61, [R1+0x34] ;  /* 0x00003400013d7983 */ /* 0x000f220000300800 */
[----:B------:R-:W-:Y:S02]  /*2870*/  PRMT R24, R24, 0x7632, R24 ;  /* 0x0000763218187816 */ /* 0x000fe40000000018 */
[----:B------:R-:W-:Y:S01]  /*2880*/  PRMT R30, R30, 0x7632, R30 ;  /* 0x000076321e1e7816 */ /* 0x000fe2000000001e */
[----:B------:R-:W3:Y:S01]  /*2890*/  LDL.LU R14, [R1+0x20] ;  /* 0x00002000010e7983 */ /* 0x000ee20000300800 */
[----:B------:R-:W-:Y:S02]  /*28a0*/  PRMT R28, R28, 0x7632, R28 ;  /* 0x000076321c1c7816 */ /* 0x000fe4000000001c */
[----:B------:R-:W-:Y:S01]  /*28b0*/  PRMT R31, R31, 0x7632, R31 ;  /* 0x000076321f1f7816 */ /* 0x000fe2000000001f */
[----:B------:R-:W3:Y:S01]  /*28c0*/  LDL.LU R2, [R1+0x18] ;  /* 0x0000180001027983 */ /* 0x000ee20000300800 */
[----:B------:R-:W-:Y:S02]  /*28d0*/  SHF.L.U32 R24, R24, 0x10, RZ ;  /* 0x0000001018187819 */ /* 0x000fe400000006ff */
[----:B------:R-:W-:-:S02]  /*28e0*/  SHF.L.U32 R30, R30, 0x10, RZ ;  /* 0x000000101e1e7819 */ /* 0x000fc400000006ff */
[----:B------:R-:W-:Y:S01]  /*28f0*/  SHF.L.U32 R28, R28, 0x10, RZ ;  /* 0x000000101c1c7819 */ /* 0x000fe200000006ff */
[----:B------:R-:W-:Y:S01]  /*2900*/  IMAD.U32 R31, R31, 0x10000, RZ ;  /* 0x000100001f1f7824 */ /* 0x000fe200078e00ff */
[----:B------:R-:W-:Y:S01]  /*2910*/  PRMT R25, R25, 0x7632, R25 ;  /* 0x0000763219197816 */ /* 0x000fe20000000019 */
[----:B------:R-:W-:Y:S01]  /*2920*/  FADD R5, R5, 1 ;  /* 0x3f80000005057421 */ /* 0x000fe20000000000 */
[----:B------:R-:W-:Y:S01]  /*2930*/  PRMT R26, R26, 0x7632, R26 ;  /* 0x000076321a1a7816 */ /* 0x000fe2000000001a */
[----:B------:R-:W-:Y:S01]  /*2940*/  FADD R32, R32, 1 ;  /* 0x3f80000020207421 */ /* 0x000fe20000000000 */
[----:B------:R-:W-:Y:S01]  /*2950*/  FSETP.GEU.AND P5, PT, R44, R27, PT ;  /* 0x0000001b2c00720b */ /* 0x000fe20003fae000 */
[----:B------:R-:W-:Y:S01]  /*2960*/  IMAD.U32 R25, R25, 0x10000, RZ ;  /* 0x0001000019197824 */ /* 0x000fe200078e00ff */
[----:B------:R-:W-:Y:S01]  /*2970*/  SHF.L.U32 R26, R26, 0x10, RZ ;  /* 0x000000101a1a7819 */ /* 0x000fe200000006ff */
[----:B------:R-:W-:Y:S01]  /*2980*/  IMAD.U32 R12, R12, 0x10000, RZ ;  /* 0x000100000c0c7824 */ /* 0x000fe200078e00ff */
[----:B------:R-:W-:Y:S01]  /*2990*/  @P1 FMUL R25, R5, R19 ;  /* 0x0000001305191220 */ /* 0x000fe20000400000 */
[----:B------:R-:W-:Y:S01]  /*29a0*/  @P1 FMUL R12, R32, R15 ;  /* 0x0000000f200c1220 */ /* 0x000fe20000400000 */
[----:B------:R-:W-:-:S02]  /*29b0*/  FSETP.NAN.AND P4, PT, R44, R44, PT ;  /* 0x0000002c2c00720b */ /* 0x000fc40003f88000 */
[----:B------:R-:W-:-:S04]  /*29c0*/  FSETP.GEU.AND P6, PT, R40, R34, PT ;  /* 0x000000222800720b */ /* 0x000fc80003fce000 */
[----:B------:R-:W-:Y:S02]  /*29d0*/  FSEL R5, R40, R34, !P6 ;  /* 0x0000002228057208 */ /* 0x000fe40007000000 */
[----:B------:R-:W-:Y:S01]  /*29e0*/  FSETP.NAN.AND P6, PT, R38, R38, PT ;  /* 0x000000262600720b */ /* 0x000fe20003fc8000 */
[----:B--2---:R-:W-:-:S04]  /*29f0*/  FADD R18, R18, 1 ;  /* 0x3f80000012127421 */ /* 0x004fc80000000000 */
[----:B------:R-:W-:Y:S02]  /*2a00*/  @P1 FMUL R30, R18, R21 ;  /* 0x00000015121e1220 */ /* 0x000fe40000400000 */
[----:B------:R-:W2:Y:S01]  /*2a10*/  LDL.LU R21, [R1+0x8] ;  /* 0x0000080001157983 */ /* 0x000ea20000300800 */
[----:B---3--:R-:W-:-:S04]  /*2a20*/  FADD R2, R2, 1 ;  /* 0x3f80000002027421 */ /* 0x008fc80000000000 */
[----:B------:R-:W-:Y:S01]  /*2a30*/  @P1 FMUL R24, R2, R17 ;  /* 0x0000001102181220 */ /* 0x000fe20000400000 */
[----:B----4-:R-:W-:-:S04]  /*2a40*/  FADD R2, R61, 1 ;  /* 0x3f8000003d027421 */ /* 0x010fc80000000000 */
[----:B------:R-:W-:Y:S02]  /*2a50*/  @P1 FMUL R28, R2, R35 ;  /* 0x00000023021c1220 */ /* 0x000fe40000400000 */
[----:B------:R-:W3:Y:S01]  /*2a60*/  LDL.LU R35, [R1+0xc] ;  /* 0x00000c0001237983 */ /* 0x000ee20000300800 */
[----:B------:R-:W-:-:S04]  /*2a70*/  FADD R14, R14, 1 ;  /* 0x3f8000000e0e7421 */ /* 0x000fc80000000000 */
[----:B------:R-:W-:Y:S01]  /*2a80*/  @P1 FMUL R31, R14, R23 ;  /* 0x000000170e1f1220 */ /* 0x000fe20000400000 */
[----:B------:R-:W-:Y:S01]  /*2a90*/  FADD R14, R3, 1 ;  /* 0x3f800000030e7421 */ /* 0x000fe20000000000 */
[----:B------:R-:W-:-:S03]  /*2aa0*/  FSEL R3, R44, R27, !P5 ;  /* 0x0000001b2c037208 */ /* 0x000fc60006800000 */
[----:B------:R-:W-:Y:S01]  /*2ab0*/  @P1 FMUL R26, R14, R13 ;  /* 0x0000000d0e1a1220 */ /* 0x000fe20000400000 */
[----:B------:R-:W-:Y:S02]  /*2ac0*/  FSETP.GEU.AND P1, PT, R42, R16, PT ;  /* 0x000000102a00720b */ /* 0x000fe40003f2e000 */
[----:B------:R-:W-:Y:S02]  /*2ad0*/  FSETP.GEU.AND P5, PT, R38, R22, PT ;  /* 0x000000162600720b */ /* 0x000fe40003fae000 */
[----:B------:R-:W-:Y:S02]  /*2ae0*/  FSEL R13, R42, R16, !P1 ;  /* 0x000000102a0d7208 */ /* 0x000fe40004800000 */
[----:B------:R-:W-:Y:S02]  /*2af0*/  @P0 FSEL R44, R44, R3, P4 ;  /* 0x000000032c2c0208 */ /* 0x000fe40002000000 */
[----:B------:R-:W-:Y:S02]  /*2b00*/  FSETP.NAN.AND P1, PT, R40, R40, PT ;  /* 0x000000282800720b */ /* 0x000fe40003f28000 */
[----:B------:R-:W-:-:S02]  /*2b10*/  FSEL R3, R38, R22, !P5 ;  /* 0x0000001626037208 */ /* 0x000fc40006800000 */
[----:B------:R-:W-:Y:S02]  /*2b20*/  FSETP.NAN.AND P4, PT, R42, R42, PT ;  /* 0x0000002a2a00720b */ /* 0x000fe40003f88000 */
[----:B------:R-:W-:Y:S02]  /*2b30*/  @P0 FSEL R40, R40, R5, P1 ;  /* 0x0000000528280208 */ /* 0x000fe40000800000 */
[----:B------:R-:W-:Y:S02]  /*2b40*/  @P0 FSEL R38, R38, R3, P6 ;  /* 0x0000000326260208 */ /* 0x000fe40003000000 */
[----:B------:R-:W-:Y:S02]  /*2b50*/  FSETP.GEU.AND P1, PT, R36, R20, PT ;  /* 0x000000142400720b */ /* 0x000fe40003f2e000 */
[----:B------:R-:W-:Y:S02]  /*2b60*/  FSETP.GEU.AND P6, PT, R10, R29, PT ;  /* 0x0000001d0a00720b */ /* 0x000fe40003fce000 */
[----:B------:R-:W-:-:S02]  /*2b70*/  FSETP.GEU.AND P5, PT, R8, R33, PT ;  /* 0x000000210800720b */ /* 0x000fc40003fae000 */
[----:B------:R-:W-:Y:S02]  /*2b80*/  @P0 FSEL R42, R42, R13, P4 ;  /* 0x0000000d2a2a0208 */ /* 0x000fe40002000000 */
[----:B------:R-:W-:Y:S02]  /*2b90*/  FSEL R13, R36, R20, !P1 ;  /* 0x00000014240d7208 */ /* 0x000fe40004800000 */
[C---:B------:R-:W-:Y:S02]  /*2ba0*/  FSETP.NAN.AND P1, PT, R10.reuse, R10, PT ;  /* 0x0000000a0a00720b */ /* 0x040fe40003f28000 */
[----:B------:R-:W-:Y:S02]  /*2bb0*/  FSEL R5, R10, R29, !P6 ;  /* 0x0000001d0a057208 */ /* 0x000fe40007000000 */
[C---:B------:R-:W-:Y:S02]  /*2bc0*/  FSETP.NAN.AND P6, PT, R8.reuse, R8, PT ;  /* 0x000000080800720b */ /* 0x040fe40003fc8000 */
[----:B------:R-:W-:-:S02]  /*2bd0*/  FSEL R3, R8, R33, !P5 ;  /* 0x0000002108037208 */ /* 0x000fc40006800000 */
[----:B------:R-:W-:Y:S02]  /*2be0*/  @P0 FSEL R10, R10, R5, P1 ;  /* 0x000000050a0a0208 */ /* 0x000fe40000800000 */
[----:B------:R-:W-:Y:S02]  /*2bf0*/  @P0 FSEL R8, R8, R3, P6 ;  /* 0x0000000308080208 */ /* 0x000fe40003000000 */
[C---:B------:R-:W-:Y:S02]  /*2c00*/  FSETP.GEU.AND P1, PT, R6.reuse, R4, PT ;  /* 0x000000040600720b */ /* 0x040fe40003f2e000 */
[----:B------:R-:W-:Y:S02]  /*2c10*/  FSETP.GT.AND P6, PT, R57, R27, PT ;  /* 0x0000001b3900720b */ /* 0x000fe40003fc4000 */
[----:B------:R-:W-:Y:S02]  /*2c20*/  FSETP.GT.AND P5, PT, R55, R16, PT ;  /* 0x000000103700720b */ /* 0x000fe40003fa4000 */
[----:B------:R-:W-:-:S02]  /*2c30*/  FSEL R3, R6, R4, !P1 ;  /* 0x0000000406037208 */ /* 0x000fc40004800000 */
[C---:B------:R-:W-:Y:S02]  /*2c40*/  FSETP.NAN.AND P1, PT, R57.reuse, R57, PT ;  /* 0x000000393900720b */ /* 0x040fe40003f28000 */
[----:B------:R-:W-:Y:S02]  /*2c50*/  FSEL R2, R57, R27, P6 ;  /* 0x0000001b39027208 */ /* 0x000fe40003000000 */
[C---:B------:R-:W-:Y:S02]  /*2c60*/  FSETP.NAN.AND P6, PT, R55.reuse, R55, PT ;  /* 0x000000373700720b */ /* 0x040fe40003fc8000 */
[----:B------:R-:W-:Y:S02]  /*2c70*/  FSEL R16, R55, R16, P5 ;  /* 0x0000001037107208 */ /* 0x000fe40002800000 */
[----:B------:R-:W-:Y:S02]  /*2c80*/  FSETP.NAN.AND P4, PT, R36, R36, PT ;  /* 0x000000242400720b */ /* 0x000fe40003f88000 */
[----:B------:R-:W-:-:S02]  /*2c90*/  @P0 FSEL R57, R57, R2, P1 ;  /* 0x0000000239390208 */ /* 0x000fc40000800000 */
[----:B------:R-:W-:Y:S02]  /*2ca0*/  @P0 FSEL R55, R55, R16, P6 ;  /* 0x0000001037370208 */ /* 0x000fe40003000000 */
[----:B------:R-:W-:Y:S02]  /*2cb0*/  FSETP.GT.AND P1, PT, R53, R34, PT ;  /* 0x000000223500720b */ /* 0x000fe40003f24000 */
[----:B------:R-:W-:Y:S02]  /*2cc0*/  FSETP.GT.AND P6, PT, R51, R22, PT ;  /* 0x000000163300720b */ /* 0x000fe40003fc4000 */
[----:B------:R-:W-:Y:S02]  /*2cd0*/  FSETP.GT.AND P5, PT, R49, R20, PT ;  /* 0x000000143100720b */ /* 0x000fe40003fa4000 */
[----:B------:R-:W-:Y:S02]  /*2ce0*/  @P0 FSEL R36, R36, R13, P4 ;  /* 0x0000000d24240208 */ /* 0x000fe40002000000 */
[----:B------:R-:W-:-:S02]  /*2cf0*/  FSETP.NAN.AND P4, PT, R6, R6, PT ;  /* 0x000000060600720b */ /* 0x000fc40003f88000 */
[----:B------:R-:W-:Y:S02]  /*2d00*/  FSEL R34, R53, R34, P1 ;  /* 0x0000002235227208 */ /* 0x000fe40000800000 */
[C---:B------:R-:W-:Y:S02]  /*2d10*/  FSETP.NAN.AND P1, PT, R51.reuse, R51, PT ;  /* 0x000000333300720b */ /* 0x040fe40003f28000 */
[----:B------:R-:W-:Y:S02]  /*2d20*/  FSEL R22, R51, R22, P6 ;  /* 0x0000001633167208 */ /* 0x000fe40003000000 */
[C---:B------:R-:W-:Y:S02]  /*2d30*/  FSETP.NAN.AND P6, PT, R49.reuse, R49, PT ;  /* 0x000000313100720b */ /* 0x040fe40003fc8000 */
[----:B------:R-:W-:Y:S02]  /*2d40*/  FSEL R20, R49, R20, P5 ;  /* 0x0000001431147208 */ /* 0x000fe40002800000 */
[----:B------:R-:W-:-:S02]  /*2d50*/  @P0 FSEL R6, R6, R3, P4 ;  /* 0x0000000306060208 */ /* 0x000fc40002000000 */
[----:B------:R-:W-:Y:S02]  /*2d60*/  FSETP.NAN.AND P4, PT, R53, R53, PT ;  /* 0x000000353500720b */ /* 0x000fe40003f88000 */
[----:B------:R-:W-:Y:S02]  /*2d70*/  @P0 FSEL R51, R51, R22, P1 ;  /* 0x0000001633330208 */ /* 0x000fe40000800000 */
[----:B------:R-:W-:Y:S02]  /*2d80*/  @P0 FSEL R49, R49, R20, P6 ;  /* 0x0000001431310208 */ /* 0x000fe40003000000 */
[----:B------:R-:W-:Y:S02]  /*2d90*/  FSETP.GT.AND P1, PT, R47, R29, PT ;  /* 0x0000001d2f00720b */ /* 0x000fe40003f24000 */
[----:B------:R-:W-:Y:S02]  /*2da0*/  FSETP.GT.AND P5, PT, R46, R33, PT ;  /* 0x000000212e00720b */ /* 0x000fe40003fa4000 */
[----:B------:R-:W-:-:S02]  /*2db0*/  FSETP.GEU.AND P6, PT, R59, R12, PT ;  /* 0x0000000c3b00720b */ /* 0x000fc40003fce000 */
[----:B------:R-:W-:Y:S02]  /*2dc0*/  @P0 FSEL R53, R53, R34, P4 ;  /* 0x0000002235350208 */ /* 0x000fe40002000000 */
[C---:B------:R-:W-:Y:S02]  /*2dd0*/  FSETP.NAN.AND P4, PT, R47.reuse, R47, PT ;  /* 0x0000002f2f00720b */ /* 0x040fe40003f88000 */
[----:B------:R-:W-:Y:S02]  /*2de0*/  FSEL R14, R47, R29, P1 ;  /* 0x0000001d2f0e7208 */ /* 0x000fe40000800000 */
[----:B------:R-:W-:Y:S02]  /*2df0*/  FSEL R33, R46, R33, P5 ;  /* 0x000000212e217208 */ /* 0x000fe40002800000 */
[C---:B------:R-:W-:Y:S02]  /*2e00*/  FSEL R2, R59.reuse, R12, !P6 ;  /* 0x0000000c3b027208 */ /* 0x040fe40007000000 */
[----:B------:R-:W-:-:S02]  /*2e10*/  FSETP.NAN.AND P5, PT, R59, R59, PT ;  /* 0x0000003b3b00720b */ /* 0x000fc40003fa8000 */
[----:B------:R-:W-:Y:S02]  /*2e20*/  @P0 FSEL R47, R47, R14, P4 ;  /* 0x0000000e2f2f0208 */ /* 0x000fe40002000000 */
[C---:B------:R-:W-:Y:S02]  /*2e30*/  FSETP.NAN.AND P1, PT, R46.reuse, R46, PT ;  /* 0x0000002e2e00720b */ /* 0x040fe40003f28000 */
[----:B------:R-:W-:Y:S02]  /*2e40*/  FSETP.GEU.AND P4, PT, R43, R26, PT ;  /* 0x0000001a2b00720b */ /* 0x000fe40003f8e000 */
[----:B------:R-:W-:Y:S02]  /*2e50*/  @P0 FSEL R59, R59, R2, P5 ;  /* 0x000000023b3b0208 */ /* 0x000fe40002800000 */
[----:B------:R-:W-:Y:S02]  /*2e60*/  FSETP.GEU.AND P5, PT, R41, R25, PT ;  /* 0x000000192900720b */ /* 0x000fe40003fae000 */
[----:B------:R-:W-:-:S02]  /*2e70*/  @P0 FSEL R46, R46, R33, P1 ;  /* 0x000000212e2e0208 */ /* 0x000fc40000800000 */
[----:B------:R-:W-:Y:S02]  /*2e80*/  FSEL R16, R43, R26, !P4 ;  /* 0x0000001a2b107208 */ /* 0x000fe40006000000 */
[-C--:B------:R-:W-:Y:S02]  /*2e90*/  FSETP.GEU.AND P1, PT, R39, R24.reuse, PT ;  /* 0x000000182700720b */ /* 0x080fe40003f2e000 */
[----:B------:R-:W-:Y:S02]  /*2ea0*/  FSETP.NAN.AND P4, PT, R43, R43, PT ;  /* 0x0000002b2b00720b */ /* 0x000fe40003f88000 */
[C---:B------:R-:W-:Y:S02]  /*2eb0*/  FSEL R14, R41.reuse, R25, !P5 ;  /* 0x00000019290e7208 */ /* 0x040fe40006800000 */
[----:B------:R-:W-:Y:S02]  /*2ec0*/  FSETP.NAN.AND P5, PT, R41, R41, PT ;  /* 0x000000292900720b */ /* 0x000fe40003fa8000 */
[----:B------:R-:W-:-:S02]  /*2ed0*/  FSEL R2, R39, R24, !P1 ;  /* 0x0000001827027208 */ /* 0x000fc40004800000 */
[----:B------:R-:W-:Y:S02]  /*2ee0*/  @P0 FSEL R43, R43, R16, P4 ;  /* 0x000000102b2b0208 */ /* 0x000fe40002000000 */
[----:B------:R-:W-:Y:S02]  /*2ef0*/  FSETP.NAN.AND P1, PT, R39, R39, PT ;  /* 0x000000272700720b */ /* 0x000fe40003f28000 */
[----:B------:R-:W-:Y:S02]  /*2f00*/  @P0 FSEL R41, R41, R14, P5 ;  /* 0x0000000e29290208 */ /* 0x000fe40002800000 */
[----:B------:R-:W-:Y:S02]  /*2f10*/  FSETP.GEU.AND P4, PT, R37, R31, PT ;  /* 0x0000001f2500720b */ /* 0x000fe40003f8e000 */
[----:B------:R-:W-:Y:S02]  /*2f20*/  FSETP.GEU.AND P5, PT, R11, R30, PT ;  /* 0x0000001e0b00720b */ /* 0x000fe40003fae000 */
[----:B------:R-:W-:-:S02]  /*2f30*/  @P0 FSEL R39, R39, R2, P1 ;  /* 0x0000000227270208 */ /* 0x000fc40000800000 */
[----:B------:R-:W-:Y:S02]  /*2f40*/  FSEL R16, R37, R31, !P4 ;  /* 0x0000001f25107208 */ /* 0x000fe40006000000 */
[----:B------:R-:W-:Y:S02]  /*2f50*/  FSETP.GEU.AND P1, PT, R9, R0, PT ;  /* 0x000000000900720b */ /* 0x000fe40003f2e000 */
[----:B------:R-:W-:Y:S02]  /*2f60*/  FSETP.NAN.AND P4, PT, R37, R37, PT ;  /* 0x000000252500720b */ /* 0x000fe40003f88000 */
[C---:B------:R-:W-:Y:S02]  /*2f70*/  FSEL R14, R11.reuse, R30, !P5 ;  /* 0x0000001e0b0e7208 */ /* 0x040fe40006800000 */
[----:B------:R-:W-:Y:S02]  /*2f80*/  FSETP.NAN.AND P5, PT, R11, R11, PT ;  /* 0x0000000b0b00720b */ /* 0x000fe40003fa8000 */
[----:B------:R-:W-:-:S02]  /*2f90*/  FSEL R2, R9, R0, !P1 ;  /* 0x0000000009027208 */ /* 0x000fc40004800000 */
[----:B------:R-:W-:Y:S02]  /*2fa0*/  @P0 FSEL R37, R37, R16, P4 ;  /* 0x0000001025250208 */ /* 0x000fe40002000000 */
[----:B------:R-:W-:Y:S02]  /*2fb0*/  FSETP.NAN.AND P1, PT, R9, R9, PT ;  /* 0x000000090900720b */ /* 0x000fe40003f28000 */
[----:B------:R-:W-:Y:S02]  /*2fc0*/  @P0 FSEL R11, R11, R14, P5 ;  /* 0x0000000e0b0b0208 */ /* 0x000fe40002800000 */
[----:B------:R-:W-:Y:S02]  /*2fd0*/  FSETP.GT.AND P4, PT, R58, R12, PT ;  /* 0x0000000c3a00720b */ /* 0x000fe40003f84000 */
[----:B------:R-:W-:Y:S02]  /*2fe0*/  FSETP.GEU.AND P5, PT, R7, R28, PT ;  /* 0x0000001c0700720b */ /* 0x000fe40003fae000 */
[----:B------:R-:W-:-:S02]  /*2ff0*/  @P0 FSEL R9, R9, R2, P1 ;  /* 0x0000000209090208 */ /* 0x000fc40000800000 */
[----:B------:R-:W-:Y:S02]  /*3000*/  FSEL R5, R58, R12, P4 ;  /* 0x0000000c3a057208 */ /* 0x000fe40002000000 */
[C---:B------:R-:W-:Y:S02]  /*3010*/  FSETP.NAN.AND P4, PT, R7.reuse, R7, PT ;  /* 0x000000070700720b */ /* 0x040fe40003f88000 */
[C---:B------:R-:W-:Y:S02]  /*3020*/  FSEL R2, R7.reuse, R28, !P5 ;  /* 0x0000001c07027208 */ /* 0x040fe40006800000 */
[----:B------:R-:W-:Y:S02]  /*3030*/  FSETP.GT.AND P1, PT, R56, R26, PT ;  /* 0x0000001a3800720b */ /* 0x000fe40003f24000 */
[----:B------:R-:W-:Y:S02]  /*3040*/  @P0 FSEL R7, R7, R2, P4 ;  /* 0x0000000207070208 */ /* 0x000fe40002000000 */
[----:B------:R-:W-:-:S02]  /*3050*/  FSETP.NAN.AND P5, PT, R58, R58, PT ;  /* 0x0000003a3a00720b */ /* 0x000fc40003fa8000 */
[C---:B------:R-:W-:Y:S02]  /*3060*/  FSEL R3, R56.reuse, R26, P1 ;  /* 0x0000001a38037208 */ /* 0x040fe40000800000 */
[----:B------:R-:W-:Y:S02]  /*3070*/  FSETP.NAN.AND P1, PT, R56, R56, PT ;  /* 0x000000383800720b */ /* 0x000fe40003f28000 */
[----:B------:R-:W-:Y:S01]  /*3080*/  MOV R17, R8 ;  /* 0x0000000800117202 */ /* 0x000fe20000000f00 */
[----:B------:R-:W-:Y:S01]  /*3090*/  IMAD.MOV.U32 R18, RZ, RZ, R7 ;  /* 0x000000ffff127224 */ /* 0x000fe200078e0007 */
[----:B------:R-:W-:Y:S02]  /*30a0*/  MOV R15, R9 ;  /* 0x00000009000f7202 */ /* 0x000fe40000000f00 */
[----:B------:R-:W-:Y:S01]  /*30b0*/  @P0 FSEL R58, R58, R5, P5 ;  /* 0x000000053a3a0208 */ /* 0x000fe20002800000 */
[----:B------:R0:W-:Y:S01]  /*30c0*/  STL [R1+0x4], R17 ;  /* 0x0000041101007387 */ /* 0x0001e20000100800 */
[----:B------:R-:W-:-:S02]  /*30d0*/  @P0 FSEL R56, R56, R3, P1 ;  /* 0x0000000338380208 */ /* 0x000fc40000800000 */
[-C--:B------:R-:W-:Y:S01]  /*30e0*/  FSETP.GT.AND P5, PT, R52, R24.reuse, PT ;  /* 0x000000183400720b */ /* 0x080fe20003fa4000 */
[----:B------:R0:W-:Y:S01]  /*30f0*/  STL [R1], R15 ;  /* 0x0000000f01007387 */ /* 0x0001e20000100800 */
[----:B------:R-:W-:Y:S02]  /*3100*/  FSETP.GT.AND P1, PT, R50, R31, PT ;  /* 0x0000001f3200720b */ /* 0x000fe40003f24000 */
[----:B------:R-:W-:Y:S01]  /*3110*/  FSETP.GT.AND P4, PT, R54, R25, PT ;  /* 0x000000193600720b */ /* 0x000fe20003f84000 */
[----:B------:R0:W-:Y:S01]  /*3120*/  STL [R1+0x10], R18 ;  /* 0x0000101201007387 */ /* 0x0001e20000100800 */
[C---:B------:R-:W-:Y:S02]  /*3130*/  FSEL R3, R52.reuse, R24, P5 ;  /* 0x0000001834037208 */ /* 0x040fe40002800000 */
[----:B------:R-:W-:Y:S02]  /*3140*/  FSETP.NAN.AND P5, PT, R52, R52, PT ;  /* 0x000000343400720b */ /* 0x000fe40003fa8000 */
[----:B------:R-:W-:-:S02]  /*3150*/  FSEL R31, R50, R31, P1 ;  /* 0x0000001f321f7208 */ /* 0x000fc40000800000 */
[----:B------:R-:W-:Y:S02]  /*3160*/  FSETP.NAN.AND P1, PT, R50, R50, PT ;  /* 0x000000323200720b */ /* 0x000fe40003f28000 */
[C---:B------:R-:W-:Y:S02]  /*3170*/  FSEL R25, R54.reuse, R25, P4 ;  /* 0x0000001936197208 */ /* 0x040fe40002000000 */
[----:B------:R-:W-:Y:S02]  /*3180*/  FSETP.NAN.AND P4, PT, R54, R54, PT ;  /* 0x000000363600720b */ /* 0x000fe40003f88000 */
[----:B------:R-:W-:Y:S02]  /*3190*/  @P0 FSEL R52, R52, R3, P5 ;  /* 0x0000000334340208 */ /* 0x000fe40002800000 */
[----:B------:R-:W-:Y:S02]  /*31a0*/  @P0 FSEL R50, R50, R31, P1 ;  /* 0x0000001f32320208 */ /* 0x000fe40000800000 */
[----:B------:R-:W-:-:S02]  /*31b0*/  FSETP.GT.AND P5, PT, R45, R4, PT ;  /* 0x000000042d00720b */ /* 0x000fc40003fa4000 */
[----:B------:R-:W-:Y:S02]  /*31c0*/  @P0 FSEL R54, R54, R25, P4 ;  /* 0x0000001936360208 */ /* 0x000fe40002000000 */
[C---:B------:R-:W-:Y:S02]  /*31d0*/  FSETP.GT.AND P4, PT, R48.reuse, R30, PT ;  /* 0x0000001e3000720b */ /* 0x040fe40003f84000 */
[----:B------:R-:W-:Y:S02]  /*31e0*/  FSEL R4, R45, R4, P5 ;  /* 0x000000042d047208 */ /* 0x000fe40002800000 */
[C---:B------:R-:W-:Y:S02]  /*31f0*/  FSEL R3, R48.reuse, R30, P4 ;  /* 0x0000001e30037208 */ /* 0x040fe40002000000 */
[----:B------:R-:W-:Y:S01]  /*3200*/  FSETP.NAN.AND P4, PT, R48, R48, PT ;  /* 0x000000303000720b */ /* 0x000fe20003f88000 */
[----:B------:R-:W-:Y:S01]  /*3210*/  UPLOP3.LUT UP0, UPT, UPT, UPT, UPT, 0x40, 0x0 ;  /* 0x000000000000789c */ /* 0x000fe20003f0e870 */
[----:B------:R-:W-:-:S02]  /*3220*/  IMAD.MOV.U32 R61, RZ, RZ, R6 ;  /* 0x000000ffff3d7224 */ /* 0x000fc400078e0006 */
[----:B------:R-:W-:Y:S02]  /*3230*/  @P0 FSEL R48, R48, R3, P4 ;  /* 0x0000000330300208 */ /* 0x000fe40002000000 */
[CC--:B--2---:R-:W-:Y:S02]  /*3240*/  FSETP.GT.AND P1, PT, R21.reuse, R0.reuse, PT ;  /* 0x000000001500720b */ /* 0x0c4fe40003f24000 */
[C---:B------:R-:W-:Y:S02]  /*3250*/  FSETP.NAN.AND P5, PT, R21.reuse, R21, PT ;  /* 0x000000151500720b */ /* 0x040fe40003fa8000 */
[----:B------:R-:W-:Y:S02]  /*3260*/  FSEL R0, R21, R0, P1 ;  /* 0x0000000015007208 */ /* 0x000fe40000800000 */
[----:B------:R-:W-:Y:S02]  /*3270*/  FSETP.NAN.AND P1, PT, R45, R45, PT ;  /* 0x0000002d2d00720b */ /* 0x000fe40003f28000 */
[----:B------:R-:W-:-:S02]  /*3280*/  @P0 FSEL R21, R21, R0, P5 ;  /* 0x0000000015150208 */ /* 0x000fc40002800000 */
[----:B---3--:R-:W-:-:S04]  /*3290*/  FSETP.GT.AND P6, PT, R35, R28, PT ;  /* 0x0000001c2300720b */ /* 0x008fc80003fc4000 */
[C---:B------:R-:W-:Y:S02]  /*32a0*/  FSEL R28, R35.reuse, R28, P6 ;  /* 0x0000001c231c7208 */ /* 0x040fe40003000000 */
[----:B------:R-:W-:-:S04]  /*32b0*/  FSETP.NAN.AND P6, PT, R35, R35, PT ;  /* 0x000000232300720b */ /* 0x000fc80003fc8000 */
[----:B------:R-:W-:Y:S01]  /*32c0*/  @P0 FSEL R35, R35, R28, P6 ;  /* 0x0000001c23230208 */ /* 0x000fe20003000000 */
[----:B------:R-:W-:Y:S01]  /*32d0*/  IMAD.MOV.U32 R0, RZ, RZ, 0x2000 ;  /* 0x00002000ff007424 */ /* 0x000fe200078e00ff */
[----:B------:R-:W-:Y:S02]  /*32e0*/  @P0 FSEL R45, R45, R4, P1 ;  /* 0x000000042d2d0208 */ /* 0x000fe40000800000 */
[----:B------:R-:W-:Y:S01]  /*32f0*/  MOV R3, R21 ;  /* 0x0000001500037202 */ /* 0x000fe20000000f00 */
[----:B------:R-:W-:Y:S01]  /*3300*/  IMAD.MOV.U32 R2, RZ, RZ, R35 ;  /* 0x000000ffff027224 */ /* 0x000fe200078e0023 */
[----:B0-----:R-:W-:Y:S01]  /*3310*/  @!P2 CALL.REL.NOINC `(.L_x_45) ;  /* 0x000000100000a944 */ /* 0x001fe20003c00000 */
[----:B------:R-:W-:Y:S05]  /*3320*/  BRA `(.L_x_46) ;  /* 0xffffd01000007947 */ /* 0x000fea000383ffff */
.L_x_45:
[C---:B------:R-:W-:Y:S01]  /*3330*/  FSETP.NAN.AND P0, PT, R61.reuse, R61, PT ;  /* 0x0000003d3d00720b */ /* 0x040fe20003f08000 */
[----:B------:R-:W0:Y:S01]  /*3340*/  S2R R12, SR_TID.X ;  /* 0x00000000000c7919 */ /* 0x000e220000002100 */
[CC--:B------:R-:W-:Y:S01]  /*3350*/  FSETP.GEU.AND P1, PT, R61.reuse, R18.reuse, PT ;  /* 0x000000123d00720b */ /* 0x0c0fe20003f2e000 */
[----:B------:R-:W-:Y:S01]  /*3360*/  ULDC.64 UR6, c[0x0][0x118] ;  /* 0x0000460000067ab9 */ /* 0x000fe20000000a00 */
[----:B------:R-:W-:Y:S01]  /*3370*/  FSEL R0, R61, R18, P0 ;  /* 0x000000123d007208 */ /* 0x000fe20000000000 */
[----:B------:R-:W1:Y:S01]  /*3380*/  S2R R13, SR_CTAID.X ;  /* 0x00000000000d7919 */ /* 0x000e620000002500 */
[----:B------:R-:W-:-:S02]  /*3390*/  UMOV UR4, URZ ;  /* 0x0000003f00047c82 */ /* 0x000fc40008000000 */
[----:B------:R-:W-:-:S04]  /*33a0*/  FSEL R0, R61, R0, !P1 ;  /* 0x000000003d007208 */ /* 0x000fc80004800000 */
[C---:B------:R-:W-:Y:S02]  /*33b0*/  FSETP.GEU.AND P1, PT, R0.reuse, R17, PT ;  /* 0x000000110000720b */ /* 0x040fe40003f2e000 */
[----:B------:R-:W-:-:S11]  /*33c0*/  FSETP.NAN.AND P0, PT, R0, R0, PT ;  /* 0x000000000000720b */ /* 0x000fd60003f08000 */
[----:B------:R-:W-:Y:S02]  /*33d0*/  @P1 FSEL R0, R0, R17, P0 ;  /* 0x0000001100001208 */ /* 0x000fe40000000000 */
[----:B0-----:R-:W-:Y:S02]  /*33e0*/  SHF.R.U32.HI R6, RZ, 0x9, R12 ;  /* 0x00000009ff067819 */ /* 0x001fe4000001160c */
[C---:B------:R-:W-:Y:S01]  /*33f0*/  FSETP.GEU.AND P1, PT, R0.reuse, R15, PT ;  /* 0x0000000f0000720b */ /* 0x040fe20003f2e000 */
[----:B-1----:R-:W-:Y:S01]  /*3400*/  IMAD.SHL.U32 R13, R13, 0x2, RZ ;  /* 0x000000020d0d7824 */ /* 0x002fe200078e00ff */
[----:B------:R-:W-:Y:S02]  /*3410*/  FSETP.NAN.AND P0, PT, R0, R0, PT ;  /* 0x000000000000720b */ /* 0x000fe40003f08000 */
[----:B------:R-:W-:-:S09]  /*3420*/  SGXT.U32 R6, R6, 0x1 ;  /* 0x000000010606781a */ /* 0x000fd20000000000 */
[----:B------:R-:W-:-:S04]  /*3430*/  @P1 FSEL R0, R0, R15, P0 ;  /* 0x0000000f00001208 */ /* 0x000fc80000000000 */
[C---:B------:R-:W-:Y:S02]  /*3440*/  FSETP.GEU.AND P1, PT, R0.reuse, R10, PT ;  /* 0x0000000a0000720b */ /* 0x040fe40003f2e000 */
[----:B------:R-:W-:-:S11]  /*3450*/  FSETP.NAN.AND P0, PT, R0, R0, PT ;  /* 0x000000000000720b */ /* 0x000fd60003f08000 */
[----:B------:R-:W-:-:S04]  /*3460*/  @P1 FSEL R0, R0, R10, P0 ;  /* 0x0000000a00001208 */ /* 0x000fc80000000000 */
[C---:B------:R-:W-:Y:S02]  /*3470*/  FSETP.GEU.AND P1, PT, R0.reuse, R11, PT ;  /* 0x0000000b0000720b */ /* 0x040fe40003f2e000 */
[----:B------:R-:W-:-:S11]  /*3480*/  FSETP.NAN.AND P0, PT, R0, R0, PT ;  /* 0x000000000000720b */ /* 0x000fd60003f08000 */
[----:B------:R-:W-:-:S04]  /*3490*/  @P1 FSEL R0, R0, R11, P0 ;  /* 0x0000000b00001208 */ /* 0x000fc80000000000 */
[C---:B------:R-:W-:Y:S02]  /*34a0*/  FSETP.GEU.AND P1, PT, R0.reuse, R36, PT ;  /* 0x000000240000720b */ /* 0x040fe40003f2e000 */
[----:B------:R-:W-:-:S11]  /*34b0*/  FSETP.NAN.AND P0, PT, R0, R0, PT ;  /* 0x000000000000720b */ /* 0x000fd60003f08000 */
[----:B------:R-:W-:Y:S02]  /*34c0*/  @P1 FSEL R0, R0, R36, P0 ;  /* 0x0000002400001208 */ /* 0x000fe40000000000 */
[----:B------:R-:W-:Y:S02]  /*34d0*/  MOV R36, RZ ;  /* 0x000000ff00247202 */ /* 0x000fe40000000f00 */
        /* <DEDUP_REMOVED lines=27> */
[C---:B------:R-:W-:Y:S02]  /*3690*/  FSETP.NAN.AND P1, PT, R45.reuse, R45, PT ;  /* 0x0000002d2d00720b */ /* 0x040fe40003f28000 */
[CC--:B------:R-:W-:Y:S01]  /*36a0*/  FSETP.GT.AND P0, PT, R45.reuse, R2.reuse, PT ;  /* 0x000000022d00720b */ /* 0x0c0fe20003f04000 */
[----:B------:R-:W0:Y:S01]  /*36b0*/  SHFL.BFLY PT, R5, R0, 0x10, 0x1f ;  /* 0x0e001f0000057f89 */ /* 0x000e2200000e0000 */
[----:B------:R-:W-:-:S04]  /*36c0*/  FSEL R2, R45, R2, P1 ;  /* 0x000000022d027208 */ /* 0x000fc80000800000 */
[----:B------:R-:W-:Y:S02]  /*36d0*/  FSEL R8, R45, R2, P0 ;  /* 0x000000022d087208 */ /* 0x000fe40000000000 */
[----:B------:R-:W-:Y:S02]  /*36e0*/  FSETP.NAN.AND P0, PT, R0, R0, PT ;  /* 0x000000000000720b */ /* 0x000fe40003f08000 */
[C---:B------:R-:W-:Y:S02]  /*36f0*/  FSETP.GT.AND P1, PT, R8.reuse, R46, PT ;  /* 0x0000002e0800720b */ /* 0x040fe40003f24000 */
[----:B------:R-:W-:Y:S02]  /*3700*/  FSETP.NAN.AND P2, PT, R8, R8, PT ;  /* 0x000000080800720b */ /* 0x000fe40003f48000 */
[----:B------:R-:W-:-:S09]  /*3710*/  SHF.R.U32.HI R2, RZ, 0x3, R12 ;  /* 0x00000003ff027819 */ /* 0x000fd2000001160c */
[----:B------:R-:W-:Y:S02]  /*3720*/  @!P1 FSEL R8, R8, R46, P2 ;  /* 0x0000002e08089208 */ /* 0x000fe40001000000 */
[-C--:B0-----:R-:W-:Y:S02]  /*3730*/  FSETP.GEU.AND P4, PT, R0, R5.reuse, PT ;  /* 0x000000050000720b */ /* 0x081fe40003f8e000 */
[----:B------:R-:W-:Y:S02]  /*3740*/  FSETP.NAN.AND P1, PT, R8, R8, PT ;  /* 0x000000080800720b */ /* 0x000fe40003f28000 */
[----:B------:R-:W-:Y:S02]  /*3750*/  @!P0 FSEL R0, R0, R5, !P4 ;  /* 0x0000000500008208 */ /* 0x000fe40006000000 */
[----:B------:R-:W-:-:S03]  /*3760*/  FSETP.GT.AND P0, PT, R8, R3, PT ;  /* 0x000000030800720b */ /* 0x000fc60003f04000 */
[----:B------:R-:W0:Y:S10]  /*3770*/  SHFL.BFLY PT, R5, R0, 0x8, 0x1f ;  /* 0x0d001f0000057f89 */ /* 0x000e3400000e0000 */
[----:B------:R-:W-:-:S04]  /*3780*/  @!P0 FSEL R8, R8, R3, P1 ;  /* 0x0000000308088208 */ /* 0x000fc80000800000 */
[C---:B------:R-:W-:Y:S02]  /*3790*/  FSETP.GT.AND P0, PT, R8.reuse, R47, PT ;  /* 0x0000002f0800720b */ /* 0x040fe40003f04000 */
[----:B------:R-:W-:Y:S02]  /*37a0*/  FSETP.NAN.AND P1, PT, R8, R8, PT ;  /* 0x000000080800720b */ /* 0x000fe40003f28000 */
[----:B0-----:R-:W-:-:S09]  /*37b0*/  FSETP.GEU.AND P2, PT, R0, R5, PT ;  /* 0x000000050000720b */ /* 0x001fd20003f4e000 */
[----:B------:R-:W-:Y:S02]  /*37c0*/  @!P0 FSEL R8, R8, R47, P1 ;  /* 0x0000002f08088208 */ /* 0x000fe40000800000 */
[----:B------:R-:W-:Y:S02]  /*37d0*/  FSETP.NAN.AND P0, PT, R0, R0, PT ;  /* 0x000000000000720b */ /* 0x000fe40003f08000 */
[----:B------:R-:W-:Y:S02]  /*37e0*/  FSETP.GT.AND P1, PT, R8, R48, PT ;  /* 0x000000300800720b */ /* 0x000fe40003f24000 */
[----:B------:R-:W-:Y:S02]  /*37f0*/  @P2 FSEL R0, R0, R5, P0 ;  /* 0x0000000500002208 */ /* 0x000fe40000000000 */
[----:B------:R-:W-:Y:S02]  /*3800*/  FSETP.NAN.AND P0, PT, R8, R8, PT ;  /* 0x000000080800720b */ /* 0x000fe40003f08000 */
[----:B------:R-:W-:Y:S01]  /*3810*/  SHF.L.U32 R5, R6, 0x6, RZ ;  /* 0x0000000606057819 */ /* 0x000fe200000006ff */
[----:B------:R-:W0:Y:S06]  /*3820*/  SHFL.BFLY PT, R3, R0, 0x4, 0x1f ;  /* 0x0c801f0000037f89 */ /* 0x000e2c00000e0000 */
[----:B------:R-:W-:-:S04]  /*3830*/  @!P1 FSEL R8, R8, R48, P0 ;  /* 0x0000003008089208 */ /* 0x000fc80000000000 */
[C---:B------:R-:W-:Y:S02]  /*3840*/  FSETP.GT.AND P0, PT, R8.reuse, R49, PT ;  /* 0x000000310800720b */ /* 0x040fe40003f04000 */
[----:B------:R-:W-:-:S11]  /*3850*/  FSETP.NAN.AND P1, PT, R8, R8, PT ;  /* 0x000000080800720b */ /* 0x000fd60003f28000 */
[----:B------:R-:W-:Y:S02]  /*3860*/  @!P0 FSEL R8, R8, R49, P1 ;  /* 0x0000003108088208 */ /* 0x000fe40000800000 */
[----:B------:R-:W-:Y:S02]  /*3870*/  FSETP.NAN.AND P0, PT, R0, R0, PT ;  /* 0x000000000000720b */ /* 0x000fe40003f08000 */
[----:B------:R-:W-:Y:S02]  /*3880*/  FSETP.GT.AND P1, PT, R8, R50, PT ;  /* 0x000000320800720b */ /* 0x000fe40003f24000 */
[----:B0-----:R-:W-:Y:S02]  /*3890*/  FSETP.GEU.AND P4, PT, R0, R3, PT ;  /* 0x000000030000720b */ /* 0x001fe40003f8e000 */
[----:B------:R-:W-:-:S09]  /*38a0*/  FSETP.NAN.AND P2, PT, R8, R8, PT ;  /* 0x000000080800720b */ /* 0x000fd20003f48000 */
[----:B------:R-:W-:Y:S02]  /*38b0*/  @!P1 FSEL R8, R8, R50, P2 ;  /* 0x0000003208089208 */ /* 0x000fe40001000000 */
[----:B------:R-:W-:Y:S02]  /*38c0*/  @P4 FSEL R0, R0, R3, P0 ;  /* 0x0000000300004208 */ /* 0x000fe40000000000 */
[CC--:B------:R-:W-:Y:S02]  /*38d0*/  FSETP.GT.AND P0, PT, R8.reuse, R51.reuse, PT ;  /* 0x000000330800720b */ /* 0x0c0fe40003f04000 */
[C---:B------:R-:W-:Y:S01]  /*38e0*/  FSETP.NAN.AND P1, PT, R8.reuse, R8, PT ;  /* 0x000000080800720b */ /* 0x040fe20003f28000 */
        /* <DEDUP_REMOVED lines=10> */
[----:B------:R-:W-:Y:S01]  /*3990*/  ISETP.GE.AND P2, PT, R12, 0x20, PT ;  /* 0x000000200c00780c */ /* 0x000fe20003f46270 */
[----:B------:R-:W0:Y:S06]  /*39a0*/  SHFL.BFLY PT, R3, R0, 0x1, 0x1f ;  /* 0x0c201f0000037f89 */ /* 0x000e2c00000e0000 */
[----:B------:R-:W-:-:S04]  /*39b0*/  @!P1 FSEL R8, R8, R53, P0 ;  /* 0x0000003508089208 */ /* 0x000fc80000000000 */
[C---:B------:R-:W-:Y:S02]  /*39c0*/  FSETP.GT.AND P0, PT, R8.reuse, R54, PT ;  /* 0x000000360800720b */ /* 0x040fe40003f04000 */
[----:B------:R-:W-:-:S11]  /*39d0*/  FSETP.NAN.AND P1, PT, R8, R8, PT ;  /* 0x000000080800720b */ /* 0x000fd60003f28000 */
[----:B------:R-:W-:Y:S02]  /*39e0*/  @!P0 FSEL R8, R8, R54, P1 ;  /* 0x0000003608088208 */ /* 0x000fe40000800000 */
[----:B------:R-:W-:Y:S02]  /*39f0*/  LOP3.LUT P1, RZ, R12, 0x1f, RZ, 0xc0, !PT ;  /* 0x0000001f0cff7812 */ /* 0x000fe4000782c0ff */
[C---:B------:R-:W-:Y:S02]  /*3a00*/  FSETP.NAN.AND P0, PT, R0.reuse, R0, PT ;  /* 0x000000000000720b */ /* 0x040fe40003f08000 */
[----:B0-----:R-:W-:Y:S02]  /*3a10*/  FSETP.GEU.AND P6, PT, R0, R3, PT ;  /* 0x000000030000720b */ /* 0x001fe40003fce000 */
[C---:B------:R-:W-:Y:S02]  /*3a20*/  FSETP.GT.AND P4, PT, R8.reuse, R55, PT ;  /* 0x000000370800720b */ /* 0x040fe40003f84000 */
[----:B------:R-:W-:-:S09]  /*3a30*/  FSETP.NAN.AND P5, PT, R8, R8, PT ;  /* 0x000000080800720b */ /* 0x000fd20003fa8000 */
[----:B------:R-:W-:Y:S02]  /*3a40*/  @P6 SEL R0, R0, R3, P0 ;  /* 0x0000000300006207 */ /* 0x000fe40000000000 */
[----:B------:R-:W-:Y:S02]  /*3a50*/  LOP3.LUT R3, R5, 0x3c, R2, 0xf8, !PT ;  /* 0x0000003c05037812 */ /* 0x000fe400078ef802 */
[----:B------:R-:W-:-:S03]  /*3a60*/  @!P4 FSEL R8, R8, R55, P5 ;  /* 0x000000370808c208 */ /* 0x000fc60002800000 */
[----:B------:R-:W-:Y:S04]  /*3a70*/  @!P1 STS [R3], R0 ;  /* 0x0000000003009388 */ /* 0x000fe80000000800 */
[----:B------:R-:W-:Y:S01]  /*3a80*/  BAR.SYNC.DEFER_BLOCKING 0x0 ;  /* 0x0000000000007b1d */ /* 0x000fe20000010000 */
[C---:B------:R-:W-:Y:S02]  /*3a90*/  FSETP.GT.AND P0, PT, R8.reuse, R56, PT ;  /* 0x000000380800720b */ /* 0x040fe40003f04000 */
[----:B------:R-:W-:-:S11]  /*3aa0*/  FSETP.NAN.AND P4, PT, R8, R8, PT ;  /* 0x000000080800720b */ /* 0x000fd60003f88000 */
[----:B------:R-:W-:-:S04]  /*3ab0*/  @!P0 FSEL R8, R8, R56, P4 ;  /* 0x0000003808088208 */ /* 0x000fc80002000000 */
[CC--:B------:R-:W-:Y:S02]  /*3ac0*/  FSETP.GT.AND P0, PT, R8.reuse, R57.reuse, PT ;  /* 0x000000390800720b */ /* 0x0c0fe40003f04000 */
[C---:B------:R-:W-:Y:S01]  /*3ad0*/  FSETP.NAN.AND P4, PT, R8.reuse, R8, PT ;  /* 0x000000080800720b */ /* 0x040fe20003f88000 */
[----:B------:R-:W0:Y:S10]  /*3ae0*/  @!P2 LDS R4, [R12.X4] ;  /* 0x000000000c04a984 */ /* 0x000e340000004800 */
[----:B------:R-:W-:-:S04]  /*3af0*/  @!P0 FSEL R8, R8, R57, P4 ;  /* 0x0000003908088208 */ /* 0x000fc80002000000 */
[C---:B------:R-:W-:Y:S02]  /*3b00*/  FSETP.GT.AND P0, PT, R8.reuse, R58, PT ;  /* 0x0000003a0800720b */ /* 0x040fe40003f04000 */
[----:B------:R-:W-:-:S11]  /*3b10*/  FSETP.NAN.AND P4, PT, R8, R8, PT ;  /* 0x000000080800720b */ /* 0x000fd60003f88000 */
[----:B------:R-:W-:-:S04]  /*3b20*/  @!P0 FSEL R8, R8, R58, P4 ;  /* 0x0000003a08088208 */ /* 0x000fc80002000000 */
[----:B------:R-:W-:Y:S01]  /*3b30*/  FSETP.NAN.AND P5, PT, R8, R8, PT ;  /* 0x000000080800720b */ /* 0x000fe20003fa8000 */
[----:B------:R-:W-:Y:S04]  /*3b40*/  SHFL.BFLY PT, R9, R8, 0x10, 0x1f ;  /* 0x0e001f0008097f89 */ /* 0x000fe800000e0000 */
[----:B0-----:R-:W0:Y:S01]  /*3b50*/  SHFL.BFLY PT, R7, R4, 0x8, 0x1f ;  /* 0x0d001f0004077f89 */ /* 0x001e2200000e0000 */
[C---:B------:R-:W-:Y:S02]  /*3b60*/  FSETP.NAN.AND P0, PT, R4.reuse, R4, PT ;  /* 0x000000040400720b */ /* 0x040fe40003f08000 */
[----:B0-----:R-:W-:-:S04]  /*3b70*/  FSETP.GEU.AND P4, PT, R4, R7, PT ;  /* 0x000000070400720b */ /* 0x001fc80003f8e000 */
[----:B------:R-:W-:Y:S02]  /*3b80*/  FSEL R7, R4, R7, !P4 ;  /* 0x0000000704077208 */ /* 0x000fe40006000000 */
[----:B------:R-:W-:Y:S02]  /*3b90*/  FSETP.GT.AND P4, PT, R8, R9, PT ;  /* 0x000000090800720b */ /* 0x000fe40003f84000 */
[----:B------:R-:W-:Y:S02]  /*3ba0*/  FSEL R7, R4, R7, P0 ;  /* 0x0000000704077208 */ /* 0x000fe40000000000 */
[----:B------:R-:W-:Y:S02]  /*3bb0*/  @!P5 FSEL R8, R8, R9, P4 ;  /* 0x000000090808d208 */ /* 0x000fe40002000000 */
[----:B------:R-:W-:Y:S01]  /*3bc0*/  FSETP.NAN.AND P0, PT, R7, R7, PT ;  /* 0x000000070700720b */ /* 0x000fe20003f08000 */
[----:B------:R-:W0:Y:S01]  /*3bd0*/  SHFL.BFLY PT, R0, R7, 0x4, 0x1f ;  /* 0x0c801f0007007f89 */ /* 0x000e2200000e0000 */
[----:B------:R-:W-:-:S03]  /*3be0*/  FSETP.NAN.AND P5, PT, R8, R8, PT ;  /* 0x000000080800720b */ /* 0x000fc60003fa8000 */
[----:B------:R-:W1:Y:S01]  /*3bf0*/  SHFL.BFLY PT, R9, R8, 0x8, 0x1f ;  /* 0x0d001f0008097f89 */ /* 0x000e6200000e0000 */
[----:B0-----:R-:W-:Y:S02]  /*3c00*/  FSETP.GEU.AND P6, PT, R7, R0, PT ;  /* 0x000000000700720b */ /* 0x001fe40003fce000 */
[----:B-1----:R-:W-:-:S11]  /*3c10*/  FSETP.GT.AND P4, PT, R8, R9, PT ;  /* 0x000000090800720b */ /* 0x002fd60003f84000 */
[----:B------:R-:W-:Y:S02]  /*3c20*/  @P6 FSEL R7, R7, R0, P0 ;  /* 0x0000000007076208 */ /* 0x000fe40000000000 */
[----:B------:R-:W-:-:S03]  /*3c30*/  @!P4 FSEL R8, R8, R9, P5 ;  /* 0x000000090808c208 */ /* 0x000fc60002800000 */
[----:B------:R-:W0:Y:S01]  /*3c40*/  SHFL.BFLY PT, R0, R7, 0x2, 0x1f ;  /* 0x0c401f0007007f89 */ /* 0x000e2200000e0000 */
[C---:B------:R-:W-:Y:S02]  /*3c50*/  FSETP.NAN.AND P0, PT, R7.reuse, R7, PT ;  /* 0x000000070700720b */ /* 0x040fe40003f08000 */
[C---:B------:R-:W-:Y:S01]  /*3c60*/  FSETP.NAN.AND P5, PT, R8.reuse, R8, PT ;  /* 0x000000080800720b */ /* 0x040fe20003fa8000 */
[----:B------:R-:W1:Y:S01]  /*3c70*/  SHFL.BFLY PT, R9, R8, 0x4, 0x1f ;  /* 0x0c801f0008097f89 */ /* 0x000e6200000e0000 */
[----:B0-----:R-:W-:Y:S02]  /*3c80*/  FSETP.GEU.AND P6, PT, R7, R0, PT ;  /* 0x000000000700720b */ /* 0x001fe40003fce000 */
[----:B-1----:R-:W-:-:S11]  /*3c90*/  FSETP.GT.AND P4, PT, R8, R9, PT ;  /* 0x000000090800720b */ /* 0x002fd60003f84000 */
[----:B------:R-:W-:Y:S02]  /*3ca0*/  @P6 FSEL R7, R7, R0, P0 ;  /* 0x0000000007076208 */ /* 0x000fe40000000000 */
[----:B------:R-:W-:Y:S02]  /*3cb0*/  LOP3.LUT P0, RZ, R12, 0xf, RZ, 0xc0, !PT ;  /* 0x0000000f0cff7812 */ /* 0x000fe4000780c0ff */
[----:B------:R-:W-:Y:S01]  /*3cc0*/  @!P4 FSEL R8, R8, R9, P5 ;  /* 0x000000090808c208 */ /* 0x000fe20002800000 */
[----:B------:R-:W0:Y:S01]  /*3cd0*/  SHFL.BFLY PT, R0, R7, 0x1, 0x1f ;  /* 0x0c201f0007007f89 */ /* 0x000e2200000e0000 */
[----:B------:R-:W-:Y:S02]  /*3ce0*/  ISETP.LT.AND P0, PT, R12, 0x20, !P0 ;  /* 0x000000200c00780c */ /* 0x000fe40004701270 */
[C---:B------:R-:W-:Y:S01]  /*3cf0*/  FSETP.NAN.AND P6, PT, R7.reuse, R7, PT ;  /* 0x000000070700720b */ /* 0x040fe20003fc8000 */
[----:B------:R-:W1:Y:S01]  /*3d00*/  SHFL.BFLY PT, R9, R8, 0x2, 0x1f ;  /* 0x0c401f0008097f89 */ /* 0x000e6200000e0000 */
[----:B0-----:R-:W-:-:S02]  /*3d10*/  FSETP.GEU.AND P5, PT, R7, R0, PT ;  /* 0x000000000700720b */ /* 0x001fc40003fae000 */
[----:B-1----:R-:W-:-:S11]  /*3d20*/  FSETP.GT.AND P4, PT, R8, R9, PT ;  /* 0x000000090800720b */ /* 0x002fd60003f84000 */
[----:B------:R-:W-:Y:S02]  /*3d30*/  @P5 SEL R7, R7, R0, P6 ;  /* 0x0000000007075207 */ /* 0x000fe40003000000 */
[----:B------:R-:W-:Y:S02]  /*3d40*/  FSETP.NAN.AND P5, PT, R8, R8, PT ;  /* 0x000000080800720b */ /* 0x000fe40003fa8000 */
[----:B------:R-:W-:Y:S01]  /*3d50*/  LOP3.LUT R0, R12, 0x1, RZ, 0xc0, !PT ;  /* 0x000000010c007812 */ /* 0x000fe200078ec0ff */
[----:B------:R-:W-:Y:S01]  /*3d60*/  @P0 STS [R12.X4], R7 ;  /* 0x000000070c000388 */ /* 0x000fe20000004800 */
[----:B------:R-:W-:Y:S01]  /*3d70*/  @!P4 FSEL R8, R8, R9, P5 ;  /* 0x000000090808c208 */ /* 0x000fe20002800000 */
[----:B------:R-:W-:Y:S02]  /*3d80*/  IMAD R9, R6, -0x3c, R5 ;  /* 0xffffffc406097824 */ /* 0x000fe400078e0205 */
[----:B------:R-:W-:Y:S01]  /*3d90*/  BAR.SYNC.DEFER_BLOCKING 0x0 ;  /* 0x0000000000007b1d */ /* 0x000fe20000010000 */
[----:B------:R-:W-:-:S05]  /*3da0*/  FSETP.NAN.AND P5, PT, R8, R8, PT ;  /* 0x000000080800720b */ /* 0x000fca0003fa8000 */
[----:B------:R-:W0:Y:S04]  /*3db0*/  SHFL.BFLY PT, R11, R8, 0x1, 0x1f ;  /* 0x0c201f00080b7f89 */ /* 0x000e2800000e0000 */
[----:B------:R-:W1:Y:S04]  /*3dc0*/  LDS R2, [R5] ;  /* 0x0000000005027984 */ /* 0x000e680000000800 */
[----:B------:R-:W-:Y:S01]  /*3dd0*/  BAR.SYNC.DEFER_BLOCKING 0x0 ;  /* 0x0000000000007b1d */ /* 0x000fe20000010000 */
[----:B0-----:R-:W-:-:S13]  /*3de0*/  FSETP.GT.AND P4, PT, R8, R11, PT ;  /* 0x0000000b0800720b */ /* 0x001fda0003f84000 */
[----:B------:R-:W-:Y:S01]  /*3df0*/  @!P4 SEL R8, R8, R11, P5 ;  /* 0x0000000b0808c207 */ /* 0x000fe20002800000 */
[----:B-1----:R-:W-:Y:S04]  /*3e00*/  STS [R9], R2 ;  /* 0x0000000209007388 */ /* 0x002fe80000000800 */
[----:B------:R-:W-:Y:S06]  /*3e10*/  BAR.SYNC.DEFER_BLOCKING 0x0 ;  /* 0x0000000000007b1d */ /* 0x000fec0000010000 */
[----:B------:R-:W-:Y:S04]  /*3e20*/  LDS R6, [R0.X4] ;  /* 0x0000000000067984 */ /* 0x000fe80000004800 */
[----:B------:R-:W-:Y:S06]  /*3e30*/  BAR.SYNC.DEFER_BLOCKING 0x0 ;  /* 0x0000000000007b1d */ /* 0x000fec0000010000 */
[----:B------:R-:W-:Y:S04]  /*3e40*/  @!P1 STS [R3], R8 ;  /* 0x0000000803009388 */ /* 0x000fe80000000800 */
[----:B------:R-:W-:Y:S06]  /*3e50*/  BAR.SYNC.DEFER_BLOCKING 0x0 ;  /* 0x0000000000007b1d */ /* 0x000fec0000010000 */
[----:B------:R-:W0:Y:S04]  /*3e60*/  @!P2 LDS R10, [R12.X4] ;  /* 0x000000000c0aa984 */ /* 0x000e280000004800 */
[----:B0-----:R-:W0:Y:S01]  /*3e70*/  SHFL.BFLY PT, R7, R10, 0x8, 0x1f ;  /* 0x0d001f000a077f89 */ /* 0x001e2200000e0000 */
[----:B------:R-:W-:-:S02]  /*3e80*/  FSETP.NAN.AND P2, PT, R10, R10, PT ;  /* 0x0000000a0a00720b */ /* 0x000fc40003f48000 */
[----:B0-----:R-:W-:-:S04]  /*3e90*/  FSETP.GT.AND P1, PT, R10, R7, PT ;  /* 0x000000070a00720b */ /* 0x001fc80003f24000 */
[----:B------:R-:W-:-:S04]  /*3ea0*/  FSEL R7, R10, R7, P1 ;  /* 0x000000070a077208 */ /* 0x000fc80000800000 */
[----:B------:R-:W-:-:S04]  /*3eb0*/  FSEL R7, R10, R7, P2 ;  /* 0x000000070a077208 */ /* 0x000fc80001000000 */
[C---:B------:R-:W-:Y:S01]  /*3ec0*/  FSETP.NAN.AND P2, PT, R7.reuse, R7, PT ;  /* 0x000000070700720b */ /* 0x040fe20003f48000 */
[----:B------:R-:W0:Y:S02]  /*3ed0*/  SHFL.BFLY PT, R4, R7, 0x4, 0x1f ;  /* 0x0c801f0007047f89 */ /* 0x000e2400000e0000 */
[----:B0-----:R-:W-:-:S13]  /*3ee0*/  FSETP.GT.AND P1, PT, R7, R4, PT ;  /* 0x000000040700720b */ /* 0x001fda0003f24000 */
[----:B------:R-:W-:-:S04]  /*3ef0*/  @!P1 FSEL R7, R7, R4, P2 ;  /* 0x0000000407079208 */ /* 0x000fc80001000000 */
[C---:B------:R-:W-:Y:S01]  /*3f00*/  FSETP.NAN.AND P2, PT, R7.reuse, R7, PT ;  /* 0x000000070700720b */ /* 0x040fe20003f48000 */
[----:B------:R-:W0:Y:S02]  /*3f10*/  SHFL.BFLY PT, R4, R7, 0x2, 0x1f ;  /* 0x0c401f0007047f89 */ /* 0x000e2400000e0000 */
[----:B0-----:R-:W-:-:S13]  /*3f20*/  FSETP.GT.AND P1, PT, R7, R4, PT ;  /* 0x000000040700720b */ /* 0x001fda0003f24000 */
[----:B------:R-:W-:-:S04]  /*3f30*/  @!P1 FSEL R7, R7, R4, P2 ;  /* 0x0000000407079208 */ /* 0x000fc80001000000 */
[C---:B------:R-:W-:Y:S01]  /*3f40*/  FSETP.NAN.AND P2, PT, R7.reuse, R7, PT ;  /* 0x000000070700720b */ /* 0x040fe20003f48000 */
[----:B------:R-:W0:Y:S02]  /*3f50*/  SHFL.BFLY PT, R4, R7, 0x1, 0x1f ;  /* 0x0c201f0007047f89 */ /* 0x000e2400000e0000 */
[----:B0-----:R-:W-:-:S13]  /*3f60*/  FSETP.GT.AND P1, PT, R7, R4, PT ;  /* 0x000000040700720b */ /* 0x001fda0003f24000 */
[----:B------:R-:W-:Y:S02]  /*3f70*/  @!P1 SEL R7, R7, R4, P2 ;  /* 0x0000000407079207 */ /* 0x000fe40001000000 */
[----:B------:R-:W-:-:S03]  /*3f80*/  LOP3.LUT R4, R13, 0x1, R12, 0xf8, !PT ;  /* 0x000000010d047812 */ /* 0x000fc600078ef80c */
[----:B------:R-:W-:Y:S04]  /*3f90*/  @P0 STS [R12.X4], R7 ;  /* 0x000000070c000388 */ /* 0x000fe80000004800 */
[----:B------:R-:W-:Y:S01]  /*3fa0*/  BAR.SYNC.DEFER_BLOCKING 0x0 ;  /* 0x0000000000007b1d */ /* 0x000fe20000010000 */
[----:B------:R-:W-:-:S04]  /*3fb0*/  FSETP.GE.AND P0, PT, R2, RZ, PT ;  /* 0x000000ff0200720b */ /* 0x000fc80003f06000 */
[----:B------:R-:W-:-:S05]  /*3fc0*/  FSEL R2, R2, RZ, !P0 ;  /* 0x000000ff02027208 */ /* 0x000fca0004000000 */
[----:B------:R-:W-:-:S05]  /*3fd0*/  FADD R2, RZ, -R2 ;  /* 0x80000002ff027221 */ /* 0x000fca0000000000 */
[----:B------:R-:W-:Y:S01]  /*3fe0*/  FSETP.NAN.AND P1, PT, R2, R2, PT ;  /* 0x000000020200720b */ /* 0x000fe20003f28000 */
[----:B------:R0:W1:Y:S04]  /*3ff0*/  LDS R8, [R5] ;  /* 0x0000000005087984 */ /* 0x0000680000000800 */
[----:B------:R-:W-:Y:S01]  /*4000*/  BAR.SYNC.DEFER_BLOCKING 0x0 ;  /* 0x0000000000007b1d */ /* 0x000fe20000010000 */
[----:B0-----:R-:W-:Y:S02]  /*4010*/  MOV R5, 0x2 ;  /* 0x0000000200057802 */ /* 0x001fe40000000f00 */
[----:B-1----:R-:W-:-:S03]  /*4020*/  FSETP.GTU.AND P0, PT, R8, RZ, PT ;  /* 0x000000ff0800720b */ /* 0x002fc60003f0c000 */
[----:B------:R0:W-:Y:S01]  /*4030*/  STS [R9], R8 ;  /* 0x0000000809007388 */ /* 0x0001e20000000800 */
[----:B------:R-:W-:-:S03]  /*4040*/  FSEL R11, R8, RZ, P0 ;  /* 0x000000ff080b7208 */ /* 0x000fc60000000000 */
[----:B------:R-:W-:Y:S01]  /*4050*/  BAR.SYNC.DEFER_BLOCKING 0x0 ;  /* 0x0000000000007b1d */ /* 0x000fe20000010000 */
[----:B------:R-:W-:Y:S01]  /*4060*/  FSETP.GT.AND P0, PT, R2, R11, PT ;  /* 0x0000000b0200720b */ /* 0x000fe20003f04000 */
[----:B0-----:R-:W-:-:S03]  /*4070*/  IMAD.MOV.U32 R9, RZ, RZ, 0x3e800000 ;  /* 0x3e800000ff097424 */ /* 0x001fc600078e00ff */
[----:B------:R-:W-:-:S05]  /*4080*/  @!P1 FSEL R2, R2, R11, P0 ;  /* 0x0000000b02029208 */ /* 0x000fca0000000000 */
[----:B------:R-:W-:-:S05]  /*4090*/  FMUL R7, R2, 0.0078740157186985015869 ;  /* 0x3c01020402077820 */ /* 0x000fca0000400000 */
[C---:B------:R-:W-:Y:S02]  /*40a0*/  FSETP.GT.AND P0, PT, R7.reuse, 9.9999997473787516356e-06, PT ;  /* 0x3727c5ac0700780b */ /* 0x040fe40003f04000 */
[C---:B------:R-:W-:Y:S01]  /*40b0*/  FSETP.NAN.AND P1, PT, R7.reuse, R7, PT ;  /* 0x000000070700720b */ /* 0x040fe20003f28000 */
[----:B------:R-:W0:Y:S10]  /*40c0*/  LDS R3, [R0.X4] ;  /* 0x0000000000037984 */ /* 0x000e340000004800 */
[----:B------:R-:W-:-:S02]  /*40d0*/  @!P0 FSEL R7, R7, 9.9999997473787516356e-06, P1 ;  /* 0x3727c5ac07078808 */ /* 0x000fc40000800000 */
[----:B------:R-:W-:Y:S02]  /*40e0*/  LOP3.LUT P0, RZ, R12, 0x3fe, RZ, 0xc0, !PT ;  /* 0x000003fe0cff7812 */ /* 0x000fe4000780c0ff */
[C---:B------:R-:W-:Y:S02]  /*40f0*/  FSETP.GT.AND P1, PT, |R7|.reuse, 8.50705917302346158658e+37, PT ;  /* 0x7e8000000700780b */ /* 0x040fe40003f24200 */
[----:B------:R-:W-:Y:S02]  /*4100*/  FSETP.GEU.AND P2, PT, |R7|, 1.175494350822287508e-38, PT ;  /* 0x008000000700780b */ /* 0x000fe40003f4e200 */
[----:B------:R-:W-:Y:S02]  /*4110*/  ISETP.LT.AND P0, PT, R4, 0x1010, !P0 ;  /* 0x000010100400780c */ /* 0x000fe40004701270 */
[----:B------:R-:W-:-:S07]  /*4120*/  FSEL R9, R9, 1, P1 ;  /* 0x3f80000009097808 */ /* 0x000fce0000800000 */
[----:B------:R-:W-:Y:S02]  /*4130*/  @P1 FMUL R7, R7, 0.25 ;  /* 0x3e80000007071820 */ /* 0x000fe40000400000 */
[----:B------:R-:W-:Y:S02]  /*4140*/  @!P2 FMUL R9, R9, 16777216 ;  /* 0x4b8000000909a820 */ /* 0x000fe40000400000 */
[----:B------:R-:W-:-:S04]  /*4150*/  @!P2 FMUL R7, R7, 16777216 ;  /* 0x4b8000000707a820 */ /* 0x000fc80000400000 */
[----:B------:R-:W1:Y:S01]  /*4160*/  MUFU.RCP R28, R7 ;  /* 0x00000007001c7308 */ /* 0x000e620000001000 */
[----:B0-----:R-:W-:Y:S01]  /*4170*/  F2FP.BF16.PACK_AB R6, R3, R6 ;  /* 0x000000060306723e */ /* 0x001fe200000010ff */
[----:B------:R-:W-:-:S03]  /*4180*/  IMAD.WIDE R2, R4, R5, c[0x0][0x170] ;  /* 0x00005c0004027625 */ /* 0x000fc600078e0205 */
[----:B------:R-:W-:Y:S01]  /*4190*/  PRMT R0, R6, 0x7632, R0 ;  /* 0x0000763206007816 */ /* 0x000fe20000000000 */
[----:B------:R-:W-:Y:S01]  /*41a0*/  IMAD.WIDE R4, R4, R5, c[0x0][0x178] ;  /* 0x00005e0004047625 */ /* 0x000fe200078e0205 */
[----:B------:R0:W-:Y:S01]  /*41b0*/  @P0 STG.E.U16 [R2.64], R6 ;  /* 0x0000000602000986 */ /* 0x0001e2000c101506 */
[----:B-1----:R-:W-:-:S03]  /*41c0*/  FMUL R28, R28, R9 ;  /* 0x000000091c1c7220 */ /* 0x002fc60000400000 */
[----:B------:R0:W-:Y:S01]  /*41d0*/  @P0 STG.E.U16 [R4.64], R0 ;  /* 0x0000000004000986 */ /* 0x0001e2000c101506 */
[----:B------:R-:W-:-:S03]  /*41e0*/  PLOP3.LUT P0, PT, PT, PT, PT, 0x80, 0x0 ;  /* 0x000000000000781c */ /* 0x000fc60003f0f070 */
.L_x_92:
[----:B------:R-:W1:Y:S01]  /*41f0*/  S2R R13, SR_TID.X ;  /* 0x00000000000d7919 */ /* 0x000e620000002100 */
[----:B0-----:R-:W-:Y:S01]  /*4200*/  MOV R0, UR4 ;  /* 0x0000000400007c02 */ /* 0x001fe20008000f00 */
[----:B------:R-:W-:Y:S01]  /*4210*/  IMAD.U32 R2, RZ, RZ, UR4 ;  /* 0x00000004ff027e24 */ /* 0x000fe2000f8e00ff */
[----:B------:R-:W-:Y:S01]  /*4220*/  MOV R26, 0x3000 ;  /* 0x00003000001a7802 */ /* 0x000fe20000000f00 */
[----:B------:R-:W0:Y:S01]  /*4230*/  S2R R3, SR_TID.X ;  /* 0x0000000000037919 */ /* 0x000e220000002100 */
[----:B------:R-:W-:Y:S01]  /*4240*/  MOV R8, 0x3000 ;  /* 0x0000300000087802 */ /* 0x000fe20000000f00 */
[----:B------:R-:W-:Y:S01]  /*4250*/  IMAD.MOV.U32 R37, RZ, RZ, 0x4 ;  /* 0x00000004ff257424 */ /* 0x000fe200078e00ff */
[----:B------:R-:W-:Y:S01]  /*4260*/  CS2R R4, SRZ ;  /* 0x0000000000047805 */ /* 0x000fe2000001ff00 */
[C---:B------:R-:W-:Y:S01]  /*4270*/  IMAD R26, R60.reuse, R26, -0xc00 ;  /* 0xfffff4003c1a7424 */ /* 0x040fe200078e021a */
[----:B------:R-:W-:Y:S01]  /*4280*/  CS2R R6, SRZ ;  /* 0x0000000000067805 */ /* 0x000fe2000001ff00 */
[----:B------:R-:W-:-:S02]  /*4290*/  IMAD R8, R60, R8, -0xc00 ;  /* 0xfffff4003c087424 */ /* 0x000fc400078e0208 */
[----:B-1----:R-:W-:Y:S02]  /*42a0*/  IMAD.SHL.U32 R13, R13, 0x10, RZ ;  /* 0x000000100d0d7824 */ /* 0x002fe400078e00ff */
[----:B0-----:R-:W-:-:S03]  /*42b0*/  IMAD.SHL.U32 R3, R3, 0x10, RZ ;  /* 0x0000001003037824 */ /* 0x001fc600078e00ff */
[----:B------:R-:W-:-:S04]  /*42c0*/  LOP3.LUT R13, R13, 0x1ff0, RZ, 0xc0, !PT ;  /* 0x00001ff00d0d7812 */ /* 0x000fc800078ec0ff */
[----:B------:R-:W-:Y:S02]  /*42d0*/  LOP3.LUT R27, R36, R13, RZ, 0xfc, !PT ;  /* 0x0000000d241b7212 */ /* 0x000fe400078efcff */
[----:B------:R-:W-:Y:S02]  /*42e0*/  LOP3.LUT R3, R3, 0x1ff0, RZ, 0xc0, !PT ;  /* 0x00001ff003037812 */ /* 0x000fe400078ec0ff */
[C---:B------:R-:W-:Y:S02]  /*42f0*/  ISETP.LT.U32.AND P1, PT, R27.reuse, 0x3c00, PT ;  /* 0x00003c001b00780c */ /* 0x040fe40003f21070 */
[----:B------:R-:W-:Y:S01]  /*4300*/  ISETP.GT.U32.AND P2, PT, R27, 0xbff, PT ;  /* 0x00000bff1b00780c */ /* 0x000fe20003f44070 */
[----:B------:R-:W-:Y:S01]  /*4310*/  IMAD.IADD R8, R3, 0x1, R8 ;  /* 0x0000000103087824 */ /* 0x000fe200078e0208 */
[----:B------:R-:W-:-:S04]  /*4320*/  ISETP.LT.U32.AND.EX P1, PT, R0, RZ, !P3, P1 ;  /* 0x000000ff0000720c */ /* 0x000fc80005f21110 */
[----:B------:R-:W-:Y:S02]  /*4330*/  ISETP.GT.U32.AND.EX P4, PT, R2, RZ, P1, P2 ;  /* 0x000000ff0200720c */ /* 0x000fe40000f84120 */
[----:B------:R-:W-:Y:S02]  /*4340*/  IADD3 R2, R26, R27, RZ ;  /* 0x0000001b1a027210 */ /* 0x000fe40007ffe0ff */
[----:B------:R-:W-:-:S03]  /*4350*/  IADD3 R8, R8, 0x4, RZ ;  /* 0x0000000408087810 */ /* 0x000fc60007ffe0ff */
[----:B------:R-:W-:-:S06]  /*4360*/  IMAD.WIDE R2, R2, R37, c[0x0][0x168] ;  /* 0x00005a0002027625 */ /* 0x000fcc00078e0225 */
[----:B------:R0:W2:Y:S01]  /*4370*/  @P4 LDG.E.EL.128 R4, [R2.64] ;  /* 0x0000000602044981 */ /* 0x0000a2000c2e1d00 */
[----:B------:R-:W-:Y:S01]  /*4380*/  IADD3 R20, R8, R36, RZ ;  /* 0x0000002408147210 */ /* 0x000fe20007ffe0ff */
[----:B------:R-:W-:Y:S01]  /*4390*/  CS2R R10, SRZ ;  /* 0x00000000000a7805 */ /* 0x000fe2000001ff00 */
[----:B------:R-:W-:Y:S01]  /*43a0*/  CS2R R8, SRZ ;  /* 0x0000000000087805 */ /* 0x000fe2000001ff00 */
[----:B------:R-:W-:Y:S01]  /*43b0*/  LOP3.LUT R29, R36, 0x8, R13, 0xfe, !PT ;  /* 0x00000008241d7812 */ /* 0x000fe200078efe0d */
[----:B------:R-:W-:Y:S01]  /*43c0*/  IMAD.MOV.U32 R12, RZ, RZ, 0x3000 ;  /* 0x00003000ff0c7424 */ /* 0x000fe200078e00ff */
[----:B------:R-:W-:Y:S01]  /*43d0*/  ISETP.GE.U32.AND P2, PT, R27, 0xc00, PT ;  /* 0x00000c001b00780c */ /* 0x000fe20003f46070 */
[----:B------:R-:W-:-:S03]  /*43e0*/  IMAD.WIDE R20, R20, R37, c[0x0][0x168] ;  /* 0x00005a0014147625 */ /* 0x000fc600078e0225 */
[----:B------:R-:W-:Y:S01]  /*43f0*/  ISETP.GE.U32.AND.EX P2, PT, R0, RZ, PT, P2 ;  /* 0x000000ff0000720c */ /* 0x000fe20003f46120 */
[C---:B------:R-:W-:Y:S01]  /*4400*/  IMAD R12, R60.reuse, R12, -0xc00 ;  /* 0xfffff4003c0c7424 */ /* 0x040fe200078e020c */
[----:B------:R1:W3:Y:S01]  /*4410*/  @P4 LDG.E.EL.128 R8, [R20.64] ;  /* 0x0000000614084981 */ /* 0x0002e2000c2e1d00 */
[--C-:B------:R-:W-:Y:S02]  /*4420*/  IMAD R32, R60, 0xc00, R29.reuse ;  /* 0x00000c003c207824 */ /* 0x100fe400078e021d */
[----:B------:R-:W-:Y:S01]  /*4430*/  IMAD.IADD R34, R26, 0x1, R29 ;  /* 0x000000011a227824 */ /* 0x000fe200078e021d */
[----:B------:R-:W-:Y:S02]  /*4440*/  IADD3 R12, R13, R12, RZ ;  /* 0x0000000c0d0c7210 */ /* 0x000fe40007ffe0ff */
[----:B------:R-:W-:Y:S02]  /*4450*/  ISETP.LT.AND P5, PT, R60, 0x1010, !P2 ;  /* 0x000010103c00780c */ /* 0x000fe400057a1270 */
[----:B------:R-:W-:Y:S01]  /*4460*/  IADD3 R12, R12, 0xc, RZ ;  /* 0x0000000c0c0c7810 */ /* 0x000fe20007ffe0ff */
[----:B0-----:R-:W-:Y:S01]  /*4470*/  IMAD R3, R60, 0xc00, R27 ;  /* 0x00000c003c037824 */ /* 0x001fe200078e021b */
[----:B------:R-:W-:Y:S01]  /*4480*/  MOV R33, 0x2 ;  /* 0x0000000200217802 */ /* 0x000fe20000000f00 */
[----:B------:R-:W-:Y:S01]  /*4490*/  CS2R R14, SRZ ;  /* 0x00000000000e7805 */ /* 0x000fe2000001ff00 */
[----:B------:R-:W-:Y:S01]  /*44a0*/  CS2R R16, SRZ ;  /* 0x0000000000107805 */ /* 0x000fe2000001ff00 */
[----:B------:R-:W-:Y:S01]  /*44b0*/  IMAD.IADD R36, R12, 0x1, R36 ;  /* 0x000000010c247824 */ /* 0x000fe200078e0224 */
[----:B------:R-:W-:Y:S01]  /*44c0*/  CS2R R18, SRZ ;  /* 0x0000000000127805 */ /* 0x000fe2000001ff00 */
[----:B------:R-:W-:Y:S01]  /*44d0*/  CS2R R12, SRZ ;  /* 0x00000000000c7805 */ /* 0x000fe2000001ff00 */
[----:B------:R-:W-:-:S04]  /*44e0*/  IMAD.WIDE R30, R3, R33, c[0x0][0x160] ;  /* 0x00005800031e7625 */ /* 0x000fc800078e0221 */
[----:B------:R-:W-:Y:S01]  /*44f0*/  IMAD.WIDE R32, R32, R33, c[0x0][0x160] ;  /* 0x0000580020207625 */ /* 0x000fe200078e0221 */
[----:B------:R0:W5:Y:S04]  /*4500*/  @P5 LDG.E.EL.128 R12, [R30.64] ;  /* 0x000000061e0c5981 */ /* 0x000168000c2e1d00 */
[----:B------:R4:W5:Y:S01]  /*4510*/  @P5 LDG.E.EL.128 R16, [R32.64] ;  /* 0x0000000620105981 */ /* 0x000962000c2e1d00 */
[----:B-1----:R-:W-:Y:S01]  /*4520*/  CS2R R20, SRZ ;  /* 0x0000000000147805 */ /* 0x002fe2000001ff00 */
[----:B------:R-:W-:Y:S01]  /*4530*/  CS2R R22, SRZ ;  /* 0x0000000000167805 */ /* 0x000fe2000001ff00 */
[----:B------:R-:W-:Y:S01]  /*4540*/  CS2R R24, SRZ ;  /* 0x0000000000187805 */ /* 0x000fe2000001ff00 */
[----:B------:R-:W-:Y:S01]  /*4550*/  CS2R R26, SRZ ;  /* 0x00000000001a7805 */ /* 0x000fe2000001ff00 */
[----:B------:R-:W-:-:S04]  /*4560*/  IMAD.WIDE R34, R34, R37, c[0x0][0x168] ;  /* 0x00005a0022227625 */ /* 0x000fc800078e0225 */
[----:B------:R-:W-:Y:S01]  /*4570*/  IMAD.WIDE R36, R36, R37, c[0x0][0x168] ;  /* 0x00005a0024247625 */ /* 0x000fe200078e0225 */
[----:B------:R3:W5:Y:S04]  /*4580*/  @P4 LDG.E.EL.128 R20, [R34.64] ;  /* 0x0000000622144981 */ /* 0x000768000c2e1d00 */
[----:B------:R1:W5:Y:S01]  /*4590*/  @P4 LDG.E.EL.128 R24, [R36.64] ;  /* 0x0000000624184981 */ /* 0x000362000c2e1d00 */
[----:B------:R-:W-:Y:S01]  /*45a0*/  BSSY B0, `(.L_x_47) ;  /* 0x0000035000007945 */ /* 0x000fe20003800000 */
[----:B--2---:R-:W-:-:S04]  /*45b0*/  FMUL R29, R4, R4 ;  /* 0x00000004041d7220 */ /* 0x004fc80000400000 */
[----:B------:R-:W-:-:S04]  /*45c0*/  FMUL R29, R29, R4 ;  /* 0x000000041d1d7220 */ /* 0x000fc80000400000 */
[----:B------:R-:W-:-:S04]  /*45d0*/  FFMA R29, R29, 0.044714998453855514526, R4 ;  /* 0x3d3727131d1d7823 */ /* 0x000fc80000000004 */
[----:B------:R-:W-:-:S04]  /*45e0*/  FMUL R39, R29, 0.79788458347320556641 ;  /* 0x3f4c422a1d277820 */ /* 0x000fc80000400000 */
[----:B------:R-:W-:-:S05]  /*45f0*/  FADD.FTZ R38, |R39|, -RZ ;  /* 0x800000ff27267221 */ /* 0x000fca0000010200 */
[----:B------:R-:W-:-:S13]  /*4600*/  FSETP.GE.AND P5, PT, R38, 0.60000002384185791016, PT ;  /* 0x3f19999a2600780b */ /* 0x000fda0003fa6000 */
[----:B------:R-:W-:-:S06]  /*4610*/  @P5 FMUL R2, R38, 2.8853900432586669922 ;  /* 0x4038aa3b26025820 */ /* 0x000fcc0000400000 */
[----:B------:R-:W0:Y:S01]  /*4620*/  @P5 MUFU.EX2 R2, R2 ;  /* 0x0000000200025308 */ /* 0x000e220000000800 */
[----:B------:R-:W-:-:S04]  /*4630*/  FMUL R0, R5, R5 ;  /* 0x0000000505007220 */ /* 0x000fc80000400000 */
[----:B------:R-:W-:Y:S01]  /*4640*/  FMUL R0, R0, R5 ;  /* 0x0000000500007220 */ /* 0x000fe20000400000 */
[----:B0-----:R-:W-:-:S06]  /*4650*/  @P5 FADD R30, R2, 1 ;  /* 0x3f800000021e5421 */ /* 0x001fcc0000000000 */
[----:B------:R-:W0:Y:S01]  /*4660*/  @P5 MUFU.RCP R30, R30 ;  /* 0x0000001e001e5308 */ /* 0x000e220000001000 */
[----:B------:R-:W-:Y:S01]  /*4670*/  FFMA R29, R0, 0.044714998453855514526, R5 ;  /* 0x3d372713001d7823 */ /* 0x000fe20000000005 */
[----:B----4-:R-:W-:Y:S01]  /*4680*/  @P5 MOV R33, 0x3f800000 ;  /* 0x3f80000000215802 */ /* 0x010fe20000000f00 */
[----:B------:R-:W-:Y:S01]  /*4690*/  @!P5 IMAD.MOV.U32 R32, RZ, RZ, 0x3c80f082 ;  /* 0x3c80f082ff20d424 */ /* 0x000fe200078e00ff */
[----:B------:R-:W-:Y:S01]  /*46a0*/  @!P5 FMUL R31, R39, R39 ;  /* 0x00000027271fd220 */ /* 0x000fe20000400000 */
[----:B------:R-:W-:Y:S01]  /*46b0*/  FMUL R29, R29, 0.79788458347320556641 ;  /* 0x3f4c422a1d1d7820 */ /* 0x000fe20000400000 */
[----:B------:R-:W-:Y:S02]  /*46c0*/  @P5 FSETP.GE.AND P4, PT, R38, 9.010913848876953125, PT ;  /* 0x41102cb42600580b */ /* 0x000fe40003f86000 */
[----:B------:R-:W-:Y:S01]  /*46d0*/  @!P5 FFMA.FTZ R0, R31, R32, -0.052303962409496307373 ;  /* 0xbd563cae1f00d423 */ /* 0x000fe20000010020 */
[----:B-1----:R-:W-:Y:S01]  /*46e0*/  FADD.FTZ R36, |R29|, -RZ ;  /* 0x800000ff1d247221 */ /* 0x002fe20000010200 */
[----:B0-----:R-:W-:-:S02]  /*46f0*/  @P5 FFMA.FTZ R32, R30, -2, R33 ;  /* 0xc00000001e205823 */ /* 0x001fc40000010021 */
[----:B------:R-:W-:-:S03]  /*4700*/  @!P5 FFMA.FTZ R0, R31, R0, 0.1331529766321182251 ;  /* 0x3e0859411f00d423 */ /* 0x000fc60000010000 */
[----:B------:R-:W-:Y:S02]  /*4710*/  @P5 FSEL R32, R32, 1, !P4 ;  /* 0x3f80000020205808 */ /* 0x000fe40006000000 */
[----:B------:R-:W-:Y:S01]  /*4720*/  FSETP.GE.AND P4, PT, R36, 0.60000002384185791016, PT ;  /* 0x3f19999a2400780b */ /* 0x000fe20003f86000 */
[----:B------:R-:W-:Y:S01]  /*4730*/  @!P5 FFMA.FTZ R0, R31, R0, -0.33332768082618713379 ;  /* 0xbeaaa9ed1f00d423 */ /* 0x000fe20000010000 */
[----:B------:R-:W-:Y:S01]  /*4740*/  FMUL R33, R6, R6 ;  /* 0x0000000606217220 */ /* 0x000fe20000400000 */
[----:B------:R-:W-:Y:S02]  /*4750*/  FMUL R30, R7, R7 ;  /* 0x00000007071e7220 */ /* 0x000fe40000400000 */
[----:B------:R-:W-:Y:S01]  /*4760*/  @!P5 FFMA.FTZ R0, R31, R0, RZ ;  /* 0x000000001f00d223 */ /* 0x000fe200000100ff */
[----:B------:R-:W-:Y:S01]  /*4770*/  FMUL R33, R33, R6 ;  /* 0x0000000621217220 */ /* 0x000fe20000400000 */
[----:B------:R-:W-:Y:S01]  /*4780*/  @P5 LOP3.LUT R2, R32, 0x80000000, R39, 0xf8, !PT ;  /* 0x8000000020025812 */ /* 0x000fe200078ef827 */
[----:B---3--:R-:W-:Y:S01]  /*4790*/  FMUL R35, R8, R8 ;  /* 0x0000000808237220 */ /* 0x008fe20000400000 */
[----:B------:R-:W-:Y:S01]  /*47a0*/  @!P5 FFMA.FTZ R2, R39, R0, R39 ;  /* 0x000000002702d223 */ /* 0x000fe20000010027 */
[----:B------:R-:W-:Y:S01]  /*47b0*/  FMUL R34, R30, R7 ;  /* 0x000000071e227220 */ /* 0x000fe20000400000 */
[----:B------:R-:W-:-:S02]  /*47c0*/  FFMA R33, R33, 0.044714998453855514526, R6 ;  /* 0x3d37271321217823 */ /* 0x000fc40000000006 */
[----:B------:R-:W-:Y:S05]  /*47d0*/  @!P4 BRA `(.L_x_48) ;  /* 0x000000a00000c947 */ /* 0x000fea0003800000 */
[C---:B------:R-:W-:Y:S01]  /*47e0*/  FMUL R0, R36.reuse, 2.8853900432586669922 ;  /* 0x4038aa3b24007820 */ /* 0x040fe20000400000 */
[----:B------:R-:W-:Y:S02]  /*47f0*/  MOV R31, 0x3f800000 ;  /* 0x3f800000001f7802 */ /* 0x000fe40000000f00 */
[----:B------:R-:W-:-:S03]  /*4800*/  FSETP.GE.AND P4, PT, R36, 9.010913848876953125, PT ;  /* 0x41102cb42400780b */ /* 0x000fc60003f86000 */
[----:B------:R-:W0:Y:S02]  /*4810*/  MUFU.EX2 R0, R0 ;  /* 0x0000000000007308 */ /* 0x000e240000000800 */
[----:B0-----:R-:W-:-:S06]  /*4820*/  FADD R30, R0, 1 ;  /* 0x3f800000001e7421 */ /* 0x001fcc0000000000 */
[----:B------:R-:W0:Y:S02]  /*4830*/  MUFU.RCP R30, R30 ;  /* 0x0000001e001e7308 */ /* 0x000e240000001000 */
[----:B0-----:R-:W-:-:S05]  /*4840*/  FFMA.FTZ R31, R30, -2, R31 ;  /* 0xc00000001e1f7823 */ /* 0x001fca000001001f */
[----:B------:R-:W-:-:S04]  /*4850*/  FSEL R32, R31, 1, !P4 ;  /* 0x3f8000001f207808 */ /* 0x000fc80006000000 */
[----:B------:R-:W-:Y:S01]  /*4860*/  LOP3.LUT R29, R32, 0x80000000, R29, 0xf8, !PT ;  /* 0x80000000201d7812 */ /* 0x000fe200078ef81d */
[----:B------:R-:W-:Y:S05]  /*4870*/  BRA `(.L_x_49) ;  /* 0x0000007000007947 */ /* 0x000fea0003800000 */
.L_x_48:
[----:B------:R-:W-:Y:S01]  /*4880*/  IMAD.MOV.U32 R0, RZ, RZ, 0x3c80f082 ;  /* 0x3c80f082ff007424 */ /* 0x000fe200078e00ff */
[----:B------:R-:W-:-:S04]  /*4890*/  FMUL R31, R29, R29 ;  /* 0x0000001d1d1f7220 */ /* 0x000fc80000400000 */
[----:B------:R-:W-:-:S04]  /*48a0*/  FFMA.FTZ R0, R31, R0, -0.052303962409496307373 ;  /* 0xbd563cae1f007423 */ /* 0x000fc80000010000 */
[----:B------:R-:W-:-:S04]  /*48b0*/  FFMA.FTZ R0, R31, R0, 0.1331529766321182251 ;  /* 0x3e0859411f007423 */ /* 0x000fc80000010000 */
[----:B------:R-:W-:-:S04]  /*48c0*/  FFMA.FTZ R0, R31, R0, -0.33332768082618713379 ;  /* 0xbeaaa9ed1f007423 */ /* 0x000fc80000010000 */
[----:B------:R-:W-:-:S04]  /*48d0*/  FFMA.FTZ R0, R31, R0, RZ ;  /* 0x000000001f007223 */ /* 0x000fc800000100ff */
[----:B------:R-:W-:Y:S02]  /*48e0*/  FFMA.FTZ R29, R29, R0, R29 ;  /* 0x000000001d1d7223 */ /* 0x000fe4000001001d */
.L_x_49:
[----:B------:R-:W-:Y:S05]  /*48f0*/  BSYNC B0 ;  /* 0x0000000000007941 */ /* 0x000fea0003800000 */
.L_x_47:
[----:B------:R-:W-:Y:S01]  /*4900*/  FMUL R33, R33, 0.79788458347320556641 ;  /* 0x3f4c422a21217820 */ /* 0x000fe20000400000 */
[----:B------:R-:W-:Y:S01]  /*4910*/  BSSY B0, `(.L_x_50) ;  /* 0x0000018000007945 */ /* 0x000fe20003800000 */
[----:B------:R-:W-:Y:S01]  /*4920*/  FMUL R35, R35, R8 ;  /* 0x0000000823237220 */ /* 0x000fe20000400000 */
[----:B------:R-:W-:Y:S01]  /*4930*/  FFMA R34, R34, 0.044714998453855514526, R7 ;  /* 0x3d37271322227823 */ /* 0x000fe20000000007 */
[----:B------:R-:W-:Y:S01]  /*4940*/  FADD.FTZ R36, |R33|, -RZ ;  /* 0x800000ff21247221 */ /* 0x000fe20000010200 */
[----:B------:R-:W-:-:S04]  /*4950*/  FMUL R32, R9, R9 ;  /* 0x0000000909207220 */ /* 0x000fc80000400000 */
[----:B------:R-:W-:-:S13]  /*4960*/  FSETP.GE.AND P4, PT, R36, 0.60000002384185791016, PT ;  /* 0x3f19999a2400780b */ /* 0x000fda0003f86000 */
        /* <DEDUP_REMOVED lines=11> */
.L_x_51:
[----:B------:R-:W-:Y:S01]  /*4a20*/  IMAD.MOV.U32 R0, RZ, RZ, 0x3c80f082 ;  /* 0x3c80f082ff007424 */ /* 0x000fe200078e00ff */
[----:B------:R-:W-:-:S04]  /*4a30*/  FMUL R31, R33, R33 ;  /* 0x00000021211f7220 */ /* 0x000fc80000400000 */
[----:B------:R-:W-:-:S04]  /*4a40*/  FFMA.FTZ R0, R31, R0, -0.052303962409496307373 ;  /* 0xbd563cae1f007423 */ /* 0x000fc80000010000 */
[----:B------:R-:W-:-:S04]  /*4a50*/  FFMA.FTZ R0, R31, R0, 0.1331529766321182251 ;  /* 0x3e0859411f007423 */ /* 0x000fc80000010000 */
[----:B------:R-:W-:-:S04]  /*4a60*/  FFMA.FTZ R0, R31, R0, -0.33332768082618713379 ;  /* 0xbeaaa9ed1f007423 */ /* 0x000fc80000010000 */
[----:B------:R-:W-:-:S04]  /*4a70*/  FFMA.FTZ R0, R31, R0, RZ ;  /* 0x000000001f007223 */ /* 0x000fc800000100ff */
[----:B------:R-:W-:Y:S02]  /*4a80*/  FFMA.FTZ R30, R33, R0, R33 ;  /* 0x00000000211e7223 */ /* 0x000fe40000010021 */
.L_x_52:
[----:B------:R-:W-:Y:S05]  /*4a90*/  BSYNC B0 ;  /* 0x0000000000007941 */ /* 0x000fea0003800000 */
.L_x_50:
        /* <DEDUP_REMOVED lines=18> */
.L_x_54:
[----:B------:R-:W-:Y:S01]  /*4bc0*/  IMAD.MOV.U32 R0, RZ, RZ, 0x3c80f082 ;  /* 0x3c80f082ff007424 */ /* 0x000fe200078e00ff */
[----:B------:R-:W-:-:S04]  /*4bd0*/  FMUL R31, R36, R36 ;  /* 0x00000024241f7220 */ /* 0x000fc80000400000 */
[----:B------:R-:W-:-:S04]  /*4be0*/  FFMA.FTZ R0, R31, R0, -0.052303962409496307373 ;  /* 0xbd563cae1f007423 */ /* 0x000fc80000010000 */
[----:B------:R-:W-:-:S04]  /*4bf0*/  FFMA.FTZ R0, R31, R0, 0.1331529766321182251 ;  /* 0x3e0859411f007423 */ /* 0x000fc80000010000 */
[----:B------:R-:W-:-:S04]  /*4c00*/  FFMA.FTZ R0, R31, R0, -0.33332768082618713379 ;  /* 0xbeaaa9ed1f007423 */ /* 0x000fc80000010000 */
[----:B------:R-:W-:-:S04]  /*4c10*/  FFMA.FTZ R0, R31, R0, RZ ;  /* 0x000000001f007223 */ /* 0x000fc800000100ff */
[----:B------:R-:W-:Y:S02]  /*4c20*/  FFMA.FTZ R31, R36, R0, R36 ;  /* 0x00000000241f7223 */ /* 0x000fe40000010024 */
.L_x_55:
[----:B------:R-:W-:Y:S05]  /*4c30*/  BSYNC B0 ;  /* 0x0000000000007941 */ /* 0x000fea0003800000 */
.L_x_53:
[----:B------:R-:W-:Y:S01]  /*4c40*/  FMUL R37, R35, 0.79788458347320556641 ;  /* 0x3f4c422a23257820 */ /* 0x000fe20000400000 */
[----:B------:R-:W-:Y:S01]  /*4c50*/  BSSY B0, `(.L_x_56) ;  /* 0x0000018000007945 */ /* 0x000fe20003800000 */
[----:B------:R-:W-:Y:S01]  /*4c60*/  FFMA R36, R34, 0.044714998453855514526, R9 ;  /* 0x3d37271322247823 */ /* 0x000fe20000000009 */
[----:B------:R-:W-:Y:S01]  /*4c70*/  FMUL R35, R33, R10 ;  /* 0x0000000a21237220 */ /* 0x000fe20000400000 */
        /* <DEDUP_REMOVED lines=14> */
.L_x_57:
[----:B------:R-:W-:Y:S01]  /*4d60*/  IMAD.MOV.U32 R0, RZ, RZ, 0x3c80f082 ;  /* 0x3c80f082ff007424 */ /* 0x000fe200078e00ff */
[----:B------:R-:W-:-:S04]  /*4d70*/  FMUL R33, R37, R37 ;  /* 0x0000002525217220 */ /* 0x000fc80000400000 */
[----:B------:R-:W-:-:S04]  /*4d80*/  FFMA.FTZ R0, R33, R0, -0.052303962409496307373 ;  /* 0xbd563cae21007423 */ /* 0x000fc80000010000 */
[----:B------:R-:W-:-:S04]  /*4d90*/  FFMA.FTZ R0, R33, R0, 0.1331529766321182251 ;  /* 0x3e08594121007423 */ /* 0x000fc80000010000 */
[----:B------:R-:W-:-:S04]  /*4da0*/  FFMA.FTZ R0, R33, R0, -0.33332768082618713379 ;  /* 0xbeaaa9ed21007423 */ /* 0x000fc80000010000 */
[----:B------:R-:W-:-:S04]  /*4db0*/  FFMA.FTZ R0, R33, R0, RZ ;  /* 0x0000000021007223 */ /* 0x000fc800000100ff */
[----:B------:R-:W-:Y:S02]  /*4dc0*/  FFMA.FTZ R32, R37, R0, R37 ;  /* 0x0000000025207223 */ /* 0x000fe40000010025 */
.L_x_58:
[----:B------:R-:W-:Y:S05]  /*4dd0*/  BSYNC B0 ;  /* 0x0000000000007941 */ /* 0x000fea0003800000 */
.L_x_56:
[----:B------:R-:W-:Y:S01]  /*4de0*/  FMUL R38, R36, 0.79788458347320556641 ;  /* 0x3f4c422a24267820 */ /* 0x000fe20000400000 */
[----:B------:R-:W-:Y:S01]  /*4df0*/  BSSY B0, `(.L_x_59) ;  /* 0x0000018000007945 */ /* 0x000fe20003800000 */
[----:B------:R-:W-:Y:S01]  /*4e00*/  FFMA R37, R35, 0.044714998453855514526, R10 ;  /* 0x3d37271323257823 */ /* 0x000fe2000000000a */
[----:B------:R-:W-:Y:S01]  /*4e10*/  FMUL R36, R34, R11 ;  /* 0x0000000b22247220 */ /* 0x000fe20000400000 */
[----:B------:R-:W-:Y:S01]  /*4e20*/  FADD.FTZ R39, |R38|, -RZ ;  /* 0x800000ff26277221 */ /* 0x000fe20000010200 */
[----:B-----5:R-:W-:-:S04]  /*4e30*/  FMUL R35, R20, R20 ;  /* 0x0000001414237220 */ /* 0x020fc80000400000 */
        /* <DEDUP_REMOVED lines=12> */
.L_x_60:
[----:B------:R-:W-:Y:S01]  /*4f00*/  IMAD.MOV.U32 R0, RZ, RZ, 0x3c80f082 ;  /* 0x3c80f082ff007424 */ /* 0x000fe200078e00ff */
[----:B------:R-:W-:-:S04]  /*4f10*/  FMUL R33, R38, R38 ;  /* 0x0000002626217220 */ /* 0x000fc80000400000 */
[----:B------:R-:W-:-:S04]  /*4f20*/  FFMA.FTZ R0, R33, R0, -0.052303962409496307373 ;  /* 0xbd563cae21007423 */ /* 0x000fc80000010000 */
[----:B------:R-:W-:-:S04]  /*4f30*/  FFMA.FTZ R0, R33, R0, 0.1331529766321182251 ;  /* 0x3e08594121007423 */ /* 0x000fc80000010000 */
[----:B------:R-:W-:-:S04]  /*4f40*/  FFMA.FTZ R0, R33, R0, -0.33332768082618713379 ;  /* 0xbeaaa9ed21007423 */ /* 0x000fc80000010000 */
[----:B------:R-:W-:-:S04]  /*4f50*/  FFMA.FTZ R0, R33, R0, RZ ;  /* 0x0000000021007223 */ /* 0x000fc800000100ff */
[----:B------:R-:W-:Y:S02]  /*4f60*/  FFMA.FTZ R33, R38, R0, R38 ;  /* 0x0000000026217223 */ /* 0x000fe40000010026 */
.L_x_61:
[----:B------:R-:W-:Y:S05]  /*4f70*/  BSYNC B0 ;  /* 0x0000000000007941 */ /* 0x000fea0003800000 */
.L_x_59:
        /* <DEDUP_REMOVED lines=18> */
.L_x_63:
[----:B------:R-:W-:Y:S01]  /*50a0*/  IMAD.MOV.U32 R0, RZ, RZ, 0x3c80f082 ;  /* 0x3c80f082ff007424 */ /* 0x000fe200078e00ff */
[----:B------:R-:W-:-:S04]  /*50b0*/  FMUL R35, R39, R39 ;  /* 0x0000002727237220 */ /* 0x000fc80000400000 */
[----:B------:R-:W-:-:S04]  /*50c0*/  FFMA.FTZ R0, R35, R0, -0.052303962409496307373 ;  /* 0xbd563cae23007423 */ /* 0x000fc80000010000 */
[----:B------:R-:W-:-:S04]  /*50d0*/  FFMA.FTZ R0, R35, R0, 0.1331529766321182251 ;  /* 0x3e08594123007423 */ /* 0x000fc80000010000 */
[----:B------:R-:W-:-:S04]  /*50e0*/  FFMA.FTZ R0, R35, R0, -0.33332768082618713379 ;  /* 0xbeaaa9ed23007423 */ /* 0x000fc80000010000 */
[----:B------:R-:W-:-:S04]  /*50f0*/  FFMA.FTZ R0, R35, R0, RZ ;  /* 0x0000000023007223 */ /* 0x000fc800000100ff */
[----:B------:R-:W-:Y:S02]  /*5100*/  FFMA.FTZ R34, R39, R0, R39 ;  /* 0x0000000027227223 */ /* 0x000fe40000010027 */
.L_x_64:
[----:B------:R-:W-:Y:S05]  /*5110*/  BSYNC B0 ;  /* 0x0000000000007941 */ /* 0x000fea0003800000 */
.L_x_62:
        /* <DEDUP_REMOVED lines=18> */
.L_x_66:
[----:B------:R-:W-:Y:S01]  /*5240*/  IMAD.MOV.U32 R0, RZ, RZ, 0x3c80f082 ;  /* 0x3c80f082ff007424 */ /* 0x000fe200078e00ff */
[----:B------:R-:W-:-:S04]  /*5250*/  FMUL R35, R40, R40 ;  /* 0x0000002828237220 */ /* 0x000fc80000400000 */
[----:B------:R-:W-:-:S04]  /*5260*/  FFMA.FTZ R0, R35, R0, -0.052303962409496307373 ;  /* 0xbd563cae23007423 */ /* 0x000fc80000010000 */
[----:B------:R-:W-:-:S04]  /*5270*/  FFMA.FTZ R0, R35, R0, 0.1331529766321182251 ;  /* 0x3e08594123007423 */ /* 0x000fc80000010000 */
[----:B------:R-:W-:-:S04]  /*5280*/  FFMA.FTZ R0, R35, R0, -0.33332768082618713379 ;  /* 0xbeaaa9ed23007423 */ /* 0x000fc80000010000 */
[----:B------:R-:W-:-:S04]  /*5290*/  FFMA.FTZ R0, R35, R0, RZ ;  /* 0x0000000023007223 */ /* 0x000fc800000100ff */
[----:B------:R-:W-:Y:S02]  /*52a0*/  FFMA.FTZ R35, R40, R0, R40 ;  /* 0x0000000028237223 */ /* 0x000fe40000010028 */
.L_x_67:
[----:B------:R-:W-:Y:S05]  /*52b0*/  BSYNC B0 ;  /* 0x0000000000007941 */ /* 0x000fea0003800000 */
.L_x_65:
        /* <DEDUP_REMOVED lines=18> */
.L_x_69:
[----:B------:R-:W-:Y:S01]  /*53e0*/  IMAD.MOV.U32 R0, RZ, RZ, 0x3c80f082 ;  /* 0x3c80f082ff007424 */ /* 0x000fe200078e00ff */
[----:B------:R-:W-:-:S04]  /*53f0*/  FMUL R39, R43, R43 ;  /* 0x0000002b2b277220 */ /* 0x000fc80000400000 */
[----:B------:R-:W-:-:S04]  /*5400*/  FFMA.FTZ R0, R39, R0, -0.052303962409496307373 ;  /* 0xbd563cae27007423 */ /* 0x000fc80000010000 */
[----:B------:R-:W-:-:S04]  /*5410*/  FFMA.FTZ R0, R39, R0, 0.1331529766321182251 ;  /* 0x3e08594127007423 */ /* 0x000fc80000010000 */
[----:B------:R-:W-:-:S04]  /*5420*/  FFMA.FTZ R0, R39, R0, -0.33332768082618713379 ;  /* 0xbeaaa9ed27007423 */ /* 0x000fc80000010000 */
[----:B------:R-:W-:-:S04]  /*5430*/  FFMA.FTZ R0, R39, R0, RZ ;  /* 0x0000000027007223 */ /* 0x000fc800000100ff */
[----:B------:R-:W-:Y:S02]  /*5440*/  FFMA.FTZ R36, R43, R0, R43 ;  /* 0x000000002b247223 */ /* 0x000fe4000001002b */
.L_x_70:
[----:B------:R-:W-:Y:S05]  /*5450*/  BSYNC B0 ;  /* 0x0000000000007941 */ /* 0x000fea0003800000 */
.L_x_68:
        /* <DEDUP_REMOVED lines=18> */
.L_x_72:
[----:B------:R-:W-:Y:S01]  /*5580*/  IMAD.MOV.U32 R0, RZ, RZ, 0x3c80f082 ;  /* 0x3c80f082ff007424 */ /* 0x000fe200078e00ff */
[----:B------:R-:W-:-:S04]  /*5590*/  FMUL R37, R42, R42 ;  /* 0x0000002a2a257220 */ /* 0x000fc80000400000 */
[----:B------:R-:W-:-:S04]  /*55a0*/  FFMA.FTZ R0, R37, R0, -0.052303962409496307373 ;  /* 0xbd563cae25007423 */ /* 0x000fc80000010000 */
[----:B------:R-:W-:-:S04]  /*55b0*/  FFMA.FTZ R0, R37, R0, 0.1331529766321182251 ;  /* 0x3e08594125007423 */ /* 0x000fc80000010000 */
[----:B------:R-:W-:-:S04]  /*55c0*/  FFMA.FTZ R0, R37, R0, -0.33332768082618713379 ;  /* 0xbeaaa9ed25007423 */ /* 0x000fc80000010000 */
[----:B------:R-:W-:-:S04]  /*55d0*/  FFMA.FTZ R0, R37, R0, RZ ;  /* 0x0000000025007223 */ /* 0x000fc800000100ff */
[----:B------:R-:W-:Y:S02]  /*55e0*/  FFMA.FTZ R37, R42, R0, R42 ;  /* 0x000000002a257223 */ /* 0x000fe4000001002a */
.L_x_73:
[----:B------:R-:W-:Y:S05]  /*55f0*/  BSYNC B0 ;  /* 0x0000000000007941 */ /* 0x000fea0003800000 */
.L_x_71:
        /* <DEDUP_REMOVED lines=18> */
.L_x_75:
[----:B------:R-:W-:Y:S01]  /*5720*/  IMAD.MOV.U32 R0, RZ, RZ, 0x3c80f082 ;  /* 0x3c80f082ff007424 */ /* 0x000fe200078e00ff */
[----:B------:R-:W-:-:S04]  /*5730*/  FMUL R41, R43, R43 ;  /* 0x0000002b2b297220 */ /* 0x000fc80000400000 */
[----:B------:R-:W-:-:S04]  /*5740*/  FFMA.FTZ R0, R41, R0, -0.052303962409496307373 ;  /* 0xbd563cae29007423 */ /* 0x000fc80000010000 */
[----:B------:R-:W-:-:S04]  /*5750*/  FFMA.FTZ R0, R41, R0, 0.1331529766321182251 ;  /* 0x3e08594129007423 */ /* 0x000fc80000010000 */
[----:B------:R-:W-:-:S04]  /*5760*/  FFMA.FTZ R0, R41, R0, -0.33332768082618713379 ;  /* 0xbeaaa9ed29007423 */ /* 0x000fc80000010000 */
[----:B------:R-:W-:-:S04]  /*5770*/  FFMA.FTZ R0, R41, R0, RZ ;  /* 0x0000000029007223 */ /* 0x000fc800000100ff */
[----:B------:R-:W-:Y:S02]  /*5780*/  FFMA.FTZ R38, R43, R0, R43 ;  /* 0x000000002b267223 */ /* 0x000fe4000001002b */
.L_x_76:
[----:B------:R-:W-:Y:S05]  /*5790*/  BSYNC B0 ;  /* 0x0000000000007941 */ /* 0x000fea0003800000 */
.L_x_74:
        /* <DEDUP_REMOVED lines=18> */
.L_x_78:
[----:B------:R-:W-:Y:S01]  /*58c0*/  IMAD.MOV.U32 R0, RZ, RZ, 0x3c80f082 ;  /* 0x3c80f082ff007424 */ /* 0x000fe200078e00ff */
[----:B------:R-:W-:-:S04]  /*58d0*/  FMUL R39, R41, R41 ;  /* 0x0000002929277220 */ /* 0x000fc80000400000 */
[----:B------:R-:W-:-:S04]  /*58e0*/  FFMA.FTZ R0, R39, R0, -0.052303962409496307373 ;  /* 0xbd563cae27007423 */ /* 0x000fc80000010000 */
[----:B------:R-:W-:-:S04]  /*58f0*/  FFMA.FTZ R0, R39, R0, 0.1331529766321182251 ;  /* 0x3e08594127007423 */ /* 0x000fc80000010000 */
[----:B------:R-:W-:-:S04]  /*5900*/  FFMA.FTZ R0, R39, R0, -0.33332768082618713379 ;  /* 0xbeaaa9ed27007423 */ /* 0x000fc80000010000 */
[----:B------:R-:W-:-:S04]  /*5910*/  FFMA.FTZ R0, R39, R0, RZ ;  /* 0x0000000027007223 */ /* 0x000fc800000100ff */
[----:B------:R-:W-:Y:S02]  /*5920*/  FFMA.FTZ R39, R41, R0, R41 ;  /* 0x0000000029277223 */ /* 0x000fe40000010029 */
.L_x_79:
[----:B------:R-:W-:Y:S05]  /*5930*/  BSYNC B0 ;  /* 0x0000000000007941 */ /* 0x000fea0003800000 */
.L_x_77:
        /* <DEDUP_REMOVED lines=18> */
.L_x_81:
[----:B------:R-:W-:Y:S01]  /*5a60*/  IMAD.MOV.U32 R0, RZ, RZ, 0x3c80f082 ;  /* 0x3c80f082ff007424 */ /* 0x000fe200078e00ff */
[----:B------:R-:W-:-:S04]  /*5a70*/  FMUL R45, R43, R43 ;  /* 0x0000002b2b2d7220 */ /* 0x000fc80000400000 */
[----:B------:R-:W-:-:S04]  /*5a80*/  FFMA.FTZ R0, R45, R0, -0.052303962409496307373 ;  /* 0xbd563cae2d007423 */ /* 0x000fc80000010000 */
[----:B------:R-:W-:-:S04]  /*5a90*/  FFMA.FTZ R0, R45, R0, 0.1331529766321182251 ;  /* 0x3e0859412d007423 */ /* 0x000fc80000010000 */
[----:B------:R-:W-:-:S04]  /*5aa0*/  FFMA.FTZ R0, R45, R0, -0.33332768082618713379 ;  /* 0xbeaaa9ed2d007423 */ /* 0x000fc80000010000 */
[----:B------:R-:W-:-:S04]  /*5ab0*/  FFMA.FTZ R0, R45, R0, RZ ;  /* 0x000000002d007223 */ /* 0x000fc800000100ff */
[----:B------:R-:W-:Y:S02]  /*5ac0*/  FFMA.FTZ R40, R43, R0, R43 ;  /* 0x000000002b287223 */ /* 0x000fe4000001002b */
.L_x_82:
[----:B------:R-:W-:Y:S05]  /*5ad0*/  BSYNC B0 ;  /* 0x0000000000007941 */ /* 0x000fea0003800000 */
.L_x_80:
[----:B------:R-:W-:Y:S01]  /*5ae0*/  FMUL R43, R44, 0.79788458347320556641 ;  /* 0x3f4c422a2c2b7820 */ /* 0x000fe20000400000 */
[----:B------:R-:W-:Y:S01]  /*5af0*/  BSSY B0, `(.L_x_83) ;  /* 0x0000017000007945 */ /* 0x000fe20003800000 */
[----:B------:R-:W-:Y:S01]  /*5b00*/  FMUL R42, R42, R27 ;  /* 0x0000001b2a2a7220 */ /* 0x000fe20000400000 */
[----:B------:R-:W-:Y:S01]  /*5b10*/  FFMA R44, R41, 0.044714998453855514526, R26 ;  /* 0x3d372713292c7823 */ /* 0x000fe2000000001a */
[----:B------:R-:W-:-:S05]  /*5b20*/  FADD.FTZ R47, |R43|, -RZ ;  /* 0x800000ff2b2f7221 */ /* 0x000fca0000010200 */
        /* <DEDUP_REMOVED lines=12> */
.L_x_84:
[----:B------:R-:W-:Y:S01]  /*5bf0*/  IMAD.MOV.U32 R0, RZ, RZ, 0x3c80f082 ;  /* 0x3c80f082ff007424 */ /* 0x000fe200078e00ff */
[----:B------:R-:W-:-:S04]  /*5c00*/  FMUL R41, R43, R43 ;  /* 0x0000002b2b297220 */ /* 0x000fc80000400000 */
[----:B------:R-:W-:-:S04]  /*5c10*/  FFMA.FTZ R0, R41, R0, -0.052303962409496307373 ;  /* 0xbd563cae29007423 */ /* 0x000fc80000010000 */
[----:B------:R-:W-:-:S04]  /*5c20*/  FFMA.FTZ R0, R41, R0, 0.1331529766321182251 ;  /* 0x3e08594129007423 */ /* 0x000fc80000010000 */
[----:B------:R-:W-:-:S04]  /*5c30*/  FFMA.FTZ R0, R41, R0, -0.33332768082618713379 ;  /* 0xbeaaa9ed29007423 */ /* 0x000fc80000010000 */
[----:B------:R-:W-:-:S04]  /*5c40*/  FFMA.FTZ R0, R41, R0, RZ ;  /* 0x0000000029007223 */ /* 0x000fc800000100ff */
[----:B------:R-:W-:Y:S02]  /*5c50*/  FFMA.FTZ R41, R43, R0, R43 ;  /* 0x000000002b297223 */ /* 0x000fe4000001002b */
.L_x_85:
[----:B------:R-:W-:Y:S05]  /*5c60*/  BSYNC B0 ;  /* 0x0000000000007941 */ /* 0x000fea0003800000 */
.L_x_83:
[----:B------:R-:W-:Y:S01]  /*5c70*/  FMUL R44, R44, 0.79788458347320556641 ;  /* 0x3f4c422a2c2c7820 */ /* 0x000fe20000400000 */
[----:B------:R-:W-:Y:S01]  /*5c80*/  BSSY B0, `(.L_x_86) ;  /* 0x0000016000007945 */ /* 0x000fe20003800000 */
[----:B------:R-:W-:Y:S02]  /*5c90*/  FFMA R43, R42, 0.044714998453855514526, R27 ;  /* 0x3d3727132a2b7823 */ /* 0x000fe4000000001b */
        /* <DEDUP_REMOVED lines=13> */
.L_x_87:
[----:B------:R-:W-:Y:S01]  /*5d70*/  IMAD.MOV.U32 R0, RZ, RZ, 0x3c80f082 ;  /* 0x3c80f082ff007424 */ /* 0x000fe200078e00ff */
[----:B------:R-:W-:-:S04]  /*5d80*/  FMUL R45, R44, R44 ;  /* 0x0000002c2c2d7220 */ /* 0x000fc80000400000 */
[----:B------:R-:W-:-:S04]  /*5d90*/  FFMA.FTZ R0, R45, R0, -0.052303962409496307373 ;  /* 0xbd563cae2d007423 */ /* 0x000fc80000010000 */
[----:B------:R-:W-:-:S04]  /*5da0*/  FFMA.FTZ R0, R45, R0, 0.1331529766321182251 ;  /* 0x3e0859412d007423 */ /* 0x000fc80000010000 */
[----:B------:R-:W-:-:S04]  /*5db0*/  FFMA.FTZ R0, R45, R0, -0.33332768082618713379 ;  /* 0xbeaaa9ed2d007423 */ /* 0x000fc80000010000 */
[----:B------:R-:W-:-:S04]  /*5dc0*/  FFMA.FTZ R45, R45, R0, RZ ;  /* 0x000000002d2d7223 */ /* 0x000fc800000100ff */
[----:B------:R-:W-:Y:S02]  /*5dd0*/  FFMA.FTZ R42, R44, R45, R44 ;  /* 0x0000002d2c2a7223 */ /* 0x000fe4000001002c */
.L_x_88:
[----:B------:R-:W-:Y:S05]  /*5de0*/  BSYNC B0 ;  /* 0x0000000000007941 */ /* 0x000fea0003800000 */
.L_x_86:
[----:B------:R-:W-:Y:S01]  /*5df0*/  FMUL R43, R43, 0.79788458347320556641 ;  /* 0x3f4c422a2b2b7820 */ /* 0x000fe20000400000 */
[C---:B------:R-:W-:Y:S01]  /*5e00*/  PRMT R0, R12.reuse, 0x7632, R0 ;  /* 0x000076320c007816 */ /* 0x040fe20000000000 */
[----:B------:R-:W-:Y:S01]  /*5e10*/  BSSY B0, `(.L_x_89) ;  /* 0x000003c000007945 */ /* 0x000fe20003800000 */
[----:B------:R-:W-:Y:S01]  /*5e20*/  SHF.L.U32 R45, R12, 0x10, RZ ;  /* 0x000000100c2d7819 */ /* 0x000fe200000006ff */
[----:B------:R-:W-:Y:S01]  /*5e30*/  FADD.FTZ R50, |R43|, -RZ ;  /* 0x800000ff2b327221 */ /* 0x000fe20000010200 */
[----:B------:R-:W-:Y:S01]  /*5e40*/  PRMT R44, R14, 0x7632, R44 ;  /* 0x000076320e2c7816 */ /* 0x000fe2000000002c */
[----:B------:R-:W-:Y:S01]  /*5e50*/  FMUL R4, R4, 0.5 ;  /* 0x3f00000004047820 */ /* 0x000fe20000400000 */
[----:B------:R-:W-:Y:S01]  /*5e60*/  SHF.L.U32 R47, R14, 0x10, RZ ;  /* 0x000000100e2f7819 */ /* 0x000fe200000006ff */
[----:B------:R-:W-:Y:S01]  /*5e70*/  FMUL R5, R5, 0.5 ;  /* 0x3f00000005057820 */ /* 0x000fe20000400000 */
[----:B------:R-:W-:Y:S01]  /*5e80*/  FSETP.GE.AND P4, PT, R50, 0.60000002384185791016, PT ;  /* 0x3f19999a3200780b */ /* 0x000fe20003f86000 */
[----:B------:R-:W-:Y:S01]  /*5e90*/  FMUL R6, R6, 0.5 ;  /* 0x3f00000006067820 */ /* 0x000fe20000400000 */
[C---:B------:R-:W-:Y:S01]  /*5ea0*/  PRMT R46, R16.reuse, 0x7632, R46 ;  /* 0x00007632102e7816 */ /* 0x040fe2000000002e */
[----:B------:R-:W-:Y:S01]  /*5eb0*/  FMUL R7, R7, 0.5 ;  /* 0x3f00000007077820 */ /* 0x000fe20000400000 */
[----:B------:R-:W-:Y:S01]  /*5ec0*/  SHF.L.U32 R49, R16, 0x10, RZ ;  /* 0x0000001010317819 */ /* 0x000fe200000006ff */
[----:B------:R-:W-:Y:S01]  /*5ed0*/  FMUL R8, R8, 0.5 ;  /* 0x3f00000008087820 */ /* 0x000fe20000400000 */
[C---:B------:R-:W-:Y:S01]  /*5ee0*/  PRMT R48, R18.reuse, 0x7632, R48 ;  /* 0x0000763212307816 */ /* 0x040fe20000000030 */
[----:B------:R-:W-:Y:S01]  /*5ef0*/  FMUL R9, R9, 0.5 ;  /* 0x3f00000009097820 */ /* 0x000fe20000400000 */
[----:B------:R-:W-:Y:S01]  /*5f00*/  SHF.L.U32 R51, R18, 0x10, RZ ;  /* 0x0000001012337819 */ /* 0x000fe200000006ff */
[----:B------:R-:W-:Y:S01]  /*5f10*/  FMUL R10, R10, 0.5 ;  /* 0x3f0000000a0a7820 */ /* 0x000fe20000400000 */
[----:B------:R-:W-:Y:S01]  /*5f20*/  PRMT R12, R13, 0x7632, R12 ;  /* 0x000076320d0c7816 */ /* 0x000fe2000000000c */
[----:B------:R-:W-:Y:S01]  /*5f30*/  FMUL R11, R11, 0.5 ;  /* 0x3f0000000b0b7820 */ /* 0x000fe20000400000 */
[----:B------:R-:W-:Y:S01]  /*5f40*/  PRMT R14, R15, 0x7632, R14 ;  /* 0x000076320f0e7816 */ /* 0x000fe2000000000e */
[----:B------:R-:W-:Y:S01]  /*5f50*/  FMUL R20, R20, 0.5 ;  /* 0x3f00000014147820 */ /* 0x000fe20000400000 */
[----:B------:R-:W-:Y:S01]  /*5f60*/  PRMT R16, R17, 0x7632, R16 ;  /* 0x0000763211107816 */ /* 0x000fe20000000010 */
[----:B------:R-:W-:Y:S01]  /*5f70*/  FMUL R21, R21, 0.5 ;  /* 0x3f00000015157820 */ /* 0x000fe20000400000 */
[----:B------:R-:W-:Y:S01]  /*5f80*/  PRMT R18, R19, 0x7632, R18 ;  /* 0x0000763213127816 */ /* 0x000fe20000000012 */
[----:B------:R-:W-:Y:S01]  /*5f90*/  FMUL R22, R22, 0.5 ;  /* 0x3f00000016167820 */ /* 0x000fe20000400000 */
[----:B------:R-:W-:Y:S01]  /*5fa0*/  FMUL R23, R23, 0.5 ;  /* 0x3f00000017177820 */ /* 0x000fe20000400000 */
[----:B------:R-:W-:Y:S01]  /*5fb0*/  FMUL R24, R24, 0.5 ;  /* 0x3f00000018187820 */ /* 0x000fe20000400000 */
[----:B------:R-:W-:Y:S01]  /*5fc0*/  FMUL R25, R25, 0.5 ;  /* 0x3f00000019197820 */ /* 0x000fe20000400000 */
[----:B------:R-:W-:Y:S01]  /*5fd0*/  FMUL R26, R26, 0.5 ;  /* 0x3f0000001a1a7820 */ /* 0x000fe20000400000 */
[----:B------:R-:W-:Y:S01]  /*5fe0*/  FMUL R27, R27, 0.5 ;  /* 0x3f0000001b1b7820 */ /* 0x000fe20000400000 */
[----:B------:R-:W-:Y:S01]  /*5ff0*/  IMAD.U32 R13, R13, 0x10000, RZ ;  /* 0x000100000d0d7824 */ /* 0x000fe200078e00ff */
[----:B------:R-:W-:Y:S01]  /*6000*/  SHF.L.U32 R53, R0, 0x10, RZ ;  /* 0x0000001000357819 */ /* 0x000fe200000006ff */
[----:B------:R-:W-:Y:S01]  /*6010*/  IMAD.U32 R15, R15, 0x10000, RZ ;  /* 0x000100000f0f7824 */ /* 0x000fe200078e00ff */
[----:B------:R-:W-:Y:S01]  /*6020*/  SHF.L.U32 R57, R44, 0x10, RZ ;  /* 0x000000102c397819 */ /* 0x000fe200000006ff */
[----:B------:R-:W-:Y:S01]  /*6030*/  IMAD.U32 R17, R17, 0x10000, RZ ;  /* 0x0001000011117824 */ /* 0x000fe200078e00ff */
[----:B------:R-:W-:Y:S01]  /*6040*/  SHF.L.U32 R61, R46, 0x10, RZ ;  /* 0x000000102e3d7819 */ /* 0x000fe200000006ff */
[----:B------:R-:W-:Y:S01]  /*6050*/  IMAD.U32 R19, R19, 0x10000, RZ ;  /* 0x0001000013137824 */ /* 0x000fe200078e00ff */
[----:B------:R-:W-:Y:S01]  /*6060*/  SHF.L.U32 R48, R48, 0x10, RZ ;  /* 0x0000001030307819 */ /* 0x000fe200000006ff */
[----:B------:R-:W-:-:S02]  /*6070*/  IMAD.U32 R55, R12, 0x10000, RZ ;  /* 0x000100000c377824 */ /* 0x000fc400078e00ff */
[----:B------:R-:W-:Y:S02]  /*6080*/  IMAD.U32 R59, R14, 0x10000, RZ ;  /* 0x000100000e3b7824 */ /* 0x000fe400078e00ff */
[----:B------:R-:W-:Y:S02]  /*6090*/  IMAD.U32 R16, R16, 0x10000, RZ ;  /* 0x0001000010107824 */ /* 0x000fe400078e00ff */
[----:B------:R-:W-:Y:S01]  /*60a0*/  IMAD.U32 R18, R18, 0x10000, RZ ;  /* 0x0001000012127824 */ /* 0x000fe200078e00ff */
        /* <DEDUP_REMOVED lines=11> */
.L_x_90:
[----:B------:R-:W-:Y:S01]  /*6160*/  IMAD.MOV.U32 R0, RZ, RZ, 0x3c80f082 ;  /* 0x3c80f082ff007424 */ /* 0x000fe200078e00ff */
[----:B------:R-:W-:-:S04]  /*6170*/  FMUL R12, R43, R43 ;  /* 0x0000002b2b0c7220 */ /* 0x000fc80000400000 */
[----:B------:R-:W-:-:S04]  /*6180*/  FFMA.FTZ R0, R12, R0, -0.052303962409496307373 ;  /* 0xbd563cae0c007423 */ /* 0x000fc80000010000 */
[----:B------:R-:W-:-:S04]  /*6190*/  FFMA.FTZ R0, R12, R0, 0.1331529766321182251 ;  /* 0x3e0859410c007423 */ /* 0x000fc80000010000 */
[----:B------:R-:W-:-:S04]  /*61a0*/  FFMA.FTZ R0, R12, R0, -0.33332768082618713379 ;  /* 0xbeaaa9ed0c007423 */ /* 0x000fc80000010000 */
[----:B------:R-:W-:-:S04]  /*61b0*/  FFMA.FTZ R0, R12, R0, RZ ;  /* 0x000000000c007223 */ /* 0x000fc800000100ff */
[----:B------:R-:W-:Y:S02]  /*61c0*/  FFMA.FTZ R43, R0, R43, R43 ;  /* 0x0000002b002b7223 */ /* 0x000fe4000001002b */
.L_x_91:
[----:B------:R-:W-:Y:S05]  /*61d0*/  BSYNC B0 ;  /* 0x0000000000007941 */ /* 0x000fea0003800000 */
.L_x_89:
[----:B------:R-:W-:Y:S01]  /*61e0*/  FADD R2, R2, 1 ;  /* 0x3f80000002027421 */ /* 0x000fe20000000000 */
[----:B------:R-:W-:Y:S01]  /*61f0*/  FADD R0, R29, 1 ;  /* 0x3f8000001d007421 */ /* 0x000fe20000000000 */
[----:B------:R-:W-:Y:S02]  /*6200*/  IMAD R3, R60, 0x3000, R3 ;  /* 0x000030003c037824 */ /* 0x000fe400078e0203 */
[----:B------:R-:W-:Y:S01]  /*6210*/  @P2 FMUL R45, R2, R4 ;  /* 0x00000004022d2220 */ /* 0x000fe20000400000 */
[----:B------:R-:W-:Y:S01]  /*6220*/  FADD R2, R31, 1 ;  /* 0x3f8000001f027421 */ /* 0x000fe20000000000 */
[----:B------:R-:W-:Y:S01]  /*6230*/  @P2 FMUL R53, R0, R5 ;  /* 0x0000000500352220 */ /* 0x000fe20000400000 */
[----:B------:R-:W-:Y:S01]  /*6240*/  FADD R5, R30, 1 ;  /* 0x3f8000001e057421 */ /* 0x000fe20000000000 */
[----:B------:R-:W-:Y:S01]  /*6250*/  FMUL R45, R28, R45 ;  /* 0x0000002d1c2d7220 */ /* 0x000fe20000400000 */
[----:B------:R-:W-:Y:S01]  /*6260*/  @P2 FMUL R55, R2, R7 ;  /* 0x0000000702372220 */ /* 0x000fe20000400000 */
[C---:B------:R-:W-:Y:S01]  /*6270*/  FMUL R53, R28.reuse, R53 ;  /* 0x000000351c357220 */ /* 0x040fe20000400000 */
[----:B------:R-:W-:Y:S01]  /*6280*/  @P2 FMUL R13, R5, R6 ;  /* 0x00000006050d2220 */ /* 0x000fe20000400000 */
[----:B------:R-:W-:Y:S01]  /*6290*/  FRND R0, R45 ;  /* 0x0000002d00007307 */ /* 0x000fe20000201000 */
[----:B------:R-:W-:Y:S01]  /*62a0*/  FMUL R55, R28, R55 ;  /* 0x000000371c377220 */ /* 0x000fe20000400000 */
[----:B------:R-:W-:Y:S01]  /*62b0*/  FADD R5, R32, 1 ;  /* 0x3f80000020057421 */ /* 0x000fe20000000000 */
[----:B------:R-:W-:Y:S01]  /*62c0*/  FMUL R13, R28, R13 ;  /* 0x0000000d1c0d7220 */ /* 0x000fe20000400000 */
[----:B------:R-:W-:Y:S01]  /*62d0*/  FADD R4, R33, 1 ;  /* 0x3f80000021047421 */ /* 0x000fe20000000000 */
[----:B------:R-:W-:Y:S01]  /*62e0*/  FADD R6, R35, 1 ;  /* 0x3f80000023067421 */ /* 0x000fe20000000000 */
[----:B------:R-:W-:-:S02]  /*62f0*/  @P2 FMUL R47, R5, R8 ;  /* 0x00000008052f2220 */ /* 0x000fc40000400000 */
[----:B------:R-:W0:Y:S01]  /*6300*/  FRND R55, R55 ;  /* 0x0000003700377307 */ /* 0x000e220000201000 */
[----:B------:R-:W-:Y:S01]  /*6310*/  @P2 FMUL R57, R4, R9 ;  /* 0x0000000904392220 */ /* 0x000fe20000400000 */
[----:B------:R-:W-:Y:S01]  /*6320*/  FADD R9, R34, 1 ;  /* 0x3f80000022097421 */ /* 0x000fe20000000000 */
[----:B------:R-:W-:Y:S01]  /*6330*/  @P2 FMUL R59, R6, R11 ;  /* 0x0000000b063b2220 */ /* 0x000fe20000400000 */
[C---:B------:R-:W-:Y:S01]  /*6340*/  FMUL R47, R28.reuse, R47 ;  /* 0x0000002f1c2f7220 */ /* 0x040fe20000400000 */
[C---:B------:R-:W-:Y:S01]  /*6350*/  FMUL R57, R28.reuse, R57 ;  /* 0x000000391c397220 */ /* 0x040fe20000400000 */
[----:B------:R-:W-:Y:S01]  /*6360*/  @P2 FMUL R15, R9, R10 ;  /* 0x0000000a090f2220 */ /* 0x000fe20000400000 */
[C---:B------:R-:W-:Y:S01]  /*6370*/  FMUL R59, R28.reuse, R59 ;  /* 0x0000003b1c3b7220 */ /* 0x040fe20000400000 */
[----:B------:R-:W1:Y:S01]  /*6380*/  FRND R13, R13 ;  /* 0x0000000d000d7307 */ /* 0x000e620000201000 */
[----:B------:R-:W-:Y:S01]  /*6390*/  FADD R10, R37, 1 ;  /* 0x3f800000250a7421 */ /* 0x000fe20000000000 */
[----:B------:R-:W-:Y:S01]  /*63a0*/  FMUL R15, R28, R15 ;  /* 0x0000000f1c0f7220 */ /* 0x000fe20000400000 */
[----:B------:R-:W-:-:S02]  /*63b0*/  FADD R9, R36, 1 ;  /* 0x3f80000024097421 */ /* 0x000fc40000000000 */
[----:B------:R-:W-:Y:S02]  /*63c0*/  @P2 FMUL R61, R10, R21 ;  /* 0x000000150a3d2220 */ /* 0x000fe40000400000 */
[----:B------:R-:W-:Y:S01]  /*63d0*/  @P2 FMUL R49, R9, R20 ;  /* 0x0000001409312220 */ /* 0x000fe20000400000 */
[----:B------:R-:W2:Y:S01]  /*63e0*/  FRND R2, R53 ;  /* 0x0000003500027307 */ /* 0x000ea20000201000 */
[C---:B0-----:R-:W-:Y:S01]  /*63f0*/  FSETP.GT.AND P4, PT, R55.reuse, -127, PT ;  /* 0xc2fe00003700780b */ /* 0x041fe20003f84000 */
[C---:B------:R-:W-:Y:S01]  /*6400*/  FMUL R61, R28.reuse, R61 ;  /* 0x0000003d1c3d7220 */ /* 0x040fe20000400000 */
[----:B------:R-:W-:Y:S01]  /*6410*/  FSETP.NAN.AND P6, PT, R55, R55, PT ;  /* 0x000000373700720b */ /* 0x000fe20003fc8000 */
[----:B------:R-:W-:Y:S01]  /*6420*/  FMUL R49, R28, R49 ;  /* 0x000000311c317220 */ /* 0x000fe20000400000 */
[----:B-1----:R-:W-:-:S03]  /*6430*/  FSETP.GT.AND P5, PT, R13, -127, PT ;  /* 0xc2fe00000d00780b */ /* 0x002fc60003fa4000 */
[----:B------:R-:W-:Y:S06]  /*6440*/  FRND R7, R59 ;  /* 0x0000003b00077307 */ /* 0x000fec0000201000 */
[----:B------:R-:W-:Y:S02]  /*6450*/  @!P4 FSEL R55, R55, -127, P6 ;  /* 0xc2fe00003737c808 */ /* 0x000fe40003000000 */
[----:B--2---:R-:W-:Y:S01]  /*6460*/  FSETP.GT.AND P4, PT, R2, -127, PT ;  /* 0xc2fe00000200780b */ /* 0x004fe20003f84000 */
[----:B------:R-:W-:Y:S01]  /*6470*/  FRND R15, R15 ;  /* 0x0000000f000f7307 */ /* 0x000fe20000201000 */
[----:B------:R-:W-:-:S04]  /*6480*/  FSETP.NAN.AND P6, PT, R13, R13, PT ;  /* 0x0000000d0d00720b */ /* 0x000fc80003fc8000 */
[----:B------:R-:W-:Y:S02]  /*6490*/  @!P5 FSEL R13, R13, -127, P6 ;  /* 0xc2fe00000d0dd808 */ /* 0x000fe40003000000 */
[----:B------:R-:W-:Y:S01]  /*64a0*/  FSETP.GT.AND P5, PT, R0, -127, PT ;  /* 0xc2fe00000000780b */ /* 0x000fe20003fa4000 */
[----:B------:R-:W0:Y:S01]  /*64b0*/  F2I.S16.TRUNC.NTZ R5, R55 ;  /* 0x0000003700057305 */ /* 0x000e22000020e900 */
[----:B------:R-:W-:-:S04]  /*64c0*/  FSETP.NAN.AND P6, PT, R2, R2, PT ;  /* 0x000000020200720b */ /* 0x000fc80003fc8000 */
[----:B------:R-:W-:Y:S02]  /*64d0*/  @!P4 FSEL R2, R2, -127, P6 ;  /* 0xc2fe00000202c808 */ /* 0x000fe40003000000 */
[----:B------:R-:W-:Y:S01]  /*64e0*/  FSETP.GEU.AND P4, PT, R55, 127, PT ;  /* 0x42fe00003700780b */ /* 0x000fe20003f8e000 */
[----:B------:R1:W2:Y:S01]  /*64f0*/  F2I.S16.TRUNC.NTZ R8, R13 ;  /* 0x0000000d00087305 */ /* 0x0002a2000020e900 */
[----:B------:R-:W-:-:S04]  /*6500*/  FSETP.NAN.AND P6, PT, R0, R0, PT ;  /* 0x000000000000720b */ /* 0x000fc80003fc8000 */
[----:B------:R-:W-:Y:S02]  /*6510*/  @!P5 FSEL R0, R0, -127, P6 ;  /* 0xc2fe00000000d808 */ /* 0x000fe40003000000 */
[----:B------:R-:W-:Y:S01]  /*6520*/  FSETP.GEU.AND P6, PT, R13, 127, PT ;  /* 0x42fe00000d00780b */ /* 0x000fe20003fce000 */
[----:B------:R-:W3:Y:S01]  /*6530*/  F2I.S16.TRUNC.NTZ R11, R2 ;  /* 0x00000002000b7305 */ /* 0x000ee2000020e900 */
[----:B------:R-:W-:Y:S02]  /*6540*/  FSETP.NAN.AND P5, PT, R55, R55, PT ;  /* 0x000000373700720b */ /* 0x000fe40003fa8000 */
[----:B0-----:R-:W-:-:S04]  /*6550*/  LOP3.LUT R5, R5, 0xffff, RZ, 0xc0, !PT ;  /* 0x0000ffff05057812 */ /* 0x001fc800078ec0ff */
[----:B------:R-:W-:Y:S01]  /*6560*/  @P4 SEL R5, R5, 0x7f, P5 ;  /* 0x0000007f05054807 */ /* 0x000fe20002800000 */
[----:B------:R-:W0:Y:S01]  /*6570*/  F2I.S16.TRUNC.NTZ R12, R0 ;  /* 0x00000000000c7305 */ /* 0x000e22000020e900 */
[----:B------:R-:W-:Y:S01]  /*6580*/  FSETP.NAN.AND P4, PT, R13, R13, PT ;  /* 0x0000000d0d00720b */ /* 0x000fe20003f88000 */
[----:B-1----:R-:W-:Y:S01]  /*6590*/  FADD R13, R38, 1 ;  /* 0x3f800000260d7421 */ /* 0x002fe20000000000 */
[----:B------:R-:W-:Y:S02]  /*65a0*/  FSETP.GEU.AND P5, PT, R2, 127, PT ;  /* 0x42fe00000200780b */ /* 0x000fe40003fae000 */
[----:B--2---:R-:W-:Y:S01]  /*65b0*/  LOP3.LUT R8, R8, 0xffff, RZ, 0xc0, !PT ;  /* 0x0000ffff08087812 */ /* 0x004fe200078ec0ff */
[----:B------:R-:W-:Y:S01]  /*65c0*/  @P2 FMUL R17, R13, R22 ;  /* 0x000000160d112220 */ /* 0x000fe20000400000 */
[----:B------:R-:W-:Y:S01]  /*65d0*/  FADD R13, R42, 1 ;  /* 0x3f8000002a0d7421 */ /* 0x000fe20000000000 */
[----:B------:R-:W1:Y:S01]  /*65e0*/  FRND R6, R57 ;  /* 0x0000003900067307 */ /* 0x000e620000201000 */
[----:B------:R-:W-:Y:S01]  /*65f0*/  @P6 SEL R8, R8, 0x7f, P4 ;  /* 0x0000007f08086807 */ /* 0x000fe20002000000 */
[----:B------:R-:W-:Y:S01]  /*6600*/  FMUL R17, R28, R17 ;  /* 0x000000111c117220 */ /* 0x000fe20000400000 */
[----:B------:R-:W-:Y:S01]  /*6610*/  FSETP.GEU.AND P4, PT, R0, 127, PT ;  /* 0x42fe00000000780b */ /* 0x000fe20003f8e000 */
[----:B------:R-:W-:Y:S01]  /*6620*/  @P2 FMUL R19, R13, R26 ;  /* 0x0000001a0d132220 */ /* 0x000fe20000400000 */
[----:B------:R-:W-:Y:S01]  /*6630*/  FSETP.NAN.AND P6, PT, R2, R2, PT ;  /* 0x000000020200720b */ /* 0x000fe20003fc8000 */
[----:B------:R-:W-:Y:S01]  /*6640*/  FADD R13, R40, 1 ;  /* 0x3f800000280d7421 */ /* 0x000fe20000000000 */
[----:B---3--:R-:W-:Y:S01]  /*6650*/  LOP3.LUT R2, R11, 0xffff, RZ, 0xc0, !PT ;  /* 0x0000ffff0b027812 */ /* 0x008fe200078ec0ff */
[----:B------:R-:W2:Y:S01]  /*6660*/  FRND R4, R47 ;  /* 0x0000002f00047307 */ /* 0x000ea20000201000 */
[----:B0-----:R-:W-:Y:S01]  /*6670*/  LOP3.LUT R11, R12, 0xffff, RZ, 0xc0, !PT ;  /* 0x0000ffff0c0b7812 */ /* 0x001fe200078ec0ff */
[----:B------:R-:W-:Y:S01]  /*6680*/  FMUL R19, R28, R19 ;  /* 0x000000131c137220 */ /* 0x000fe20000400000 */
[----:B------:R-:W-:Y:S01]  /*6690*/  @P5 SEL R2, R2, 0x7f, P6 ;  /* 0x0000007f02025807 */ /* 0x000fe20003000000 */
[----:B------:R-:W-:Y:S01]  /*66a0*/  @P2 FMUL R51, R13, R24 ;  /* 0x000000180d332220 */ /* 0x000fe20000400000 */
[----:B------:R-:W-:Y:S01]  /*66b0*/  FSETP.NAN.AND P6, PT, R0, R0, PT ;  /* 0x000000000000720b */ /* 0x000fe20003fc8000 */
[----:B------:R-:W-:Y:S01]  /*66c0*/  FADD R0, R39, 1 ;  /* 0x3f80000027007421 */ /* 0x000fe20000000000 */
[----:B------:R-:W-:Y:S01]  /*66d0*/  FSETP.GT.AND P5, PT, R7, -127, PT ;  /* 0xc2fe00000700780b */ /* 0x000fe20003fa4000 */
[----:B------:R-:W-:Y:S01]  /*66e0*/  FRND R17, R17 ;  /* 0x0000001100117307 */ /* 0x000fe20000201000 */
[----:B------:R-:W-:Y:S01]  /*66f0*/  @P4 SEL R11, R11, 0x7f, P6 ;  /* 0x0000007f0b0b4807 */ /* 0x000fe20003000000 */
[----:B------:R-:W-:Y:S01]  /*6700*/  @P2 FMUL R16, R0, R23 ;  /* 0x0000001700102220 */ /* 0x000fe20000400000 */
[----:B------:R-:W-:Y:S01]  /*6710*/  FSETP.GT.AND P4, PT, R15, -127, PT ;  /* 0xc2fe00000f00780b */ /* 0x000fe20003f84000 */
[C---:B------:R-:W-:Y:S01]  /*6720*/  FMUL R51, R28.reuse, R51 ;  /* 0x000000331c337220 */ /* 0x040fe20000400000 */
[----:B------:R-:W-:Y:S01]  /*6730*/  FSETP.NAN.AND P6, PT, R7, R7, PT ;  /* 0x000000070700720b */ /* 0x000fe20003fc8000 */
[----:B------:R-:W-:Y:S01]  /*6740*/  FMUL R16, R28, R16 ;  /* 0x000000101c107220 */ /* 0x000fe20000400000 */
[----:B------:R-:W-:Y:S01]  /*6750*/  PRMT R11, R11, 0x3340, R2 ;  /* 0x000033400b0b7816 */ /* 0x000fe20000000002 */
[----:B------:R-:W-:Y:S04]  /*6760*/  FRND R0, R61 ;  /* 0x0000003d00007307 */ /* 0x000fe80000201000 */
[----:B------:R-:W-:-:S02]  /*6770*/  @!P5 FSEL R7, R7, -127, P6 ;  /* 0xc2fe00000707d808 */ /* 0x000fc40003000000 */
[C---:B------:R-:W-:Y:S02]  /*6780*/  FSETP.NAN.AND P6, PT, R15.reuse, R15, PT ;  /* 0x0000000f0f00720b */ /* 0x040fe40003fc8000 */
[----:B-1----:R-:W-:Y:S01]  /*6790*/  FSETP.GT.AND P5, PT, R6, -127, PT ;  /* 0xc2fe00000600780b */ /* 0x002fe20003fa4000 */
[----:B------:R-:W0:Y:S01]  /*67a0*/  F2I.S16.TRUNC.NTZ R10, R7 ;  /* 0x00000007000a7305 */ /* 0x000e22000020e900 */
[----:B------:R-:W-:Y:S02]  /*67b0*/  @!P4 FSEL R15, R15, -127, P6 ;  /* 0xc2fe00000f0fc808 */ /* 0x000fe40003000000 */
[----:B--2---:R-:W-:Y:S02]  /*67c0*/  FSETP.GT.AND P4, PT, R4, -127, PT ;  /* 0xc2fe00000400780b */ /* 0x004fe40003f84000 */
[----:B------:R-:W-:-:S03]  /*67d0*/  FSETP.NAN.AND P6, PT, R6, R6, PT ;  /* 0x000000060600720b */ /* 0x000fc60003fc8000 */
[----:B------:R-:W1:Y:S04]  /*67e0*/  F2I.S16.TRUNC.NTZ R14, R15 ;  /* 0x0000000f000e7305 */ /* 0x000e68000020e900 */
[----:B------:R-:W-:Y:S02]  /*67f0*/  @!P5 FSEL R6, R6, -127, P6 ;  /* 0xc2fe00000606d808 */ /* 0x000fe40003000000 */
[C---:B------:R-:W-:Y:S02]  /*6800*/  FSETP.NAN.AND P6, PT, R4.reuse, R4, PT ;  /* 0x000000040400720b */ /* 0x040fe40003fc8000 */
[----:B------:R-:W-:Y:S01]  /*6810*/  FSETP.GEU.AND P5, PT, R7, 127, PT ;  /* 0x42fe00000700780b */ /* 0x000fe20003fae000 */
[----:B------:R-:W2:Y:S01]  /*6820*/  FRND R16, R16 ;  /* 0x0000001000107307 */ /* 0x000ea20000201000 */
[----:B------:R-:W-:-:S02]  /*6830*/  @!P4 FSEL R4, R4, -127, P6 ;  /* 0xc2fe00000404c808 */ /* 0x000fc40003000000 */
[----:B------:R-:W-:Y:S02]  /*6840*/  FSETP.GEU.AND P6, PT, R15, 127, PT ;  /* 0x42fe00000f00780b */ /* 0x000fe40003fce000 */
[----:B------:R-:W-:Y:S02]  /*6850*/  FSETP.NAN.AND P4, PT, R7, R7, PT ;  /* 0x000000070700720b */ /* 0x000fe40003f88000 */
[----:B0-----:R-:W-:Y:S01]  /*6860*/  LOP3.LUT R7, R10, 0xffff, RZ, 0xc0, !PT ;  /* 0x0000ffff0a077812 */ /* 0x001fe200078ec0ff */
[----:B------:R0:W3:Y:S01]  /*6870*/  F2I.S16.TRUNC.NTZ R12, R6 ;  /* 0x00000006000c7305 */ /* 0x0000e2000020e900 */
[----:B-1----:R-:W-:Y:S01]  /*6880*/  LOP3.LUT R14, R14, 0xffff, RZ, 0xc0, !PT ;  /* 0x0000ffff0e0e7812 */ /* 0x002fe200078ec0ff */
[----:B------:R-:W-:Y:S02]  /*6890*/  FADD R10, R43, 1 ;  /* 0x3f8000002b0a7421 */ /* 0x000fe40000000000 */
[----:B------:R-:W-:Y:S02]  /*68a0*/  @P5 SEL R7, R7, 0x7f, P4 ;  /* 0x0000007f07075807 */ /* 0x000fe40002000000 */
[----:B------:R-:W-:Y:S01]  /*68b0*/  FSETP.NAN.AND P5, PT, R15, R15, PT ;  /* 0x0000000f0f00720b */ /* 0x000fe20003fa8000 */
[----:B------:R-:W-:Y:S01]  /*68c0*/  @P2 FMUL R18, R10, R27 ;  /* 0x0000001b0a122220 */ /* 0x000fe20000400000 */
[----:B------:R-:W-:Y:S01]  /*68d0*/  FSETP.GEU.AND P4, PT, R6, 127, PT ;  /* 0x42fe00000600780b */ /* 0x000fe20003f8e000 */
[----:B------:R-:W-:Y:S01]  /*68e0*/  FRND R9, R49 ;  /* 0x0000003100097307 */ /* 0x000fe20000201000 */
[----:B------:R-:W-:Y:S01]  /*68f0*/  @P6 SEL R14, R14, 0x7f, P5 ;  /* 0x0000007f0e0e6807 */ /* 0x000fe20002800000 */
[----:B------:R-:W-:Y:S01]  /*6900*/  FMUL R18, R28, R18 ;  /* 0x000000121c127220 */ /* 0x000fe20000400000 */
[----:B--2---:R-:W-:-:S02]  /*6910*/  FSETP.GT.AND P5, PT, R16, -127, PT ;  /* 0xc2fe00001000780b */ /* 0x004fc40003fa4000 */
[----:B------:R-:W-:Y:S01]  /*6920*/  FSETP.NAN.AND P6, PT, R6, R6, PT ;  /* 0x000000060600720b */ /* 0x000fe20003fc8000 */
[----:B0-----:R-:W-:Y:S01]  /*6930*/  FADD R6, R41, 1 ;  /* 0x3f80000029067421 */ /* 0x001fe20000000000 */
[----:B---3--:R-:W-:Y:S01]  /*6940*/  LOP3.LUT R12, R12, 0xffff, RZ, 0xc0, !PT ;  /* 0x0000ffff0c0c7812 */ /* 0x008fe200078ec0ff */
[----:B------:R-:W0:Y:S02]  /*6950*/  F2I.S16.TRUNC.NTZ R10, R4 ;  /* 0x00000004000a7305 */ /* 0x000e24000020e900 */
[----:B------:R-:W-:Y:S01]  /*6960*/  @P2 FMUL R48, R6, R25 ;  /* 0x0000001906302220 */ /* 0x000fe20000400000 */
[----:B------:R-:W-:Y:S02]  /*6970*/  FSETP.NAN.AND P2, PT, R4, R4, PT ;  /* 0x000000040400720b */ /* 0x000fe40003f48000 */
[----:B------:R-:W-:Y:S01]  /*6980*/  @P4 SEL R12, R12, 0x7f, P6 ;  /* 0x0000007f0c0c4807 */ /* 0x000fe20003000000 */
[----:B------:R-:W-:Y:S01]  /*6990*/  FMUL R48, R28, R48 ;  /* 0x000000301c307220 */ /* 0x000fe20000400000 */
[----:B------:R-:W-:Y:S01]  /*69a0*/  FSETP.GT.AND P6, PT, R17, -127, PT ;  /* 0xc2fe00001100780b */ /* 0x000fe20003fc4000 */
[----:B------:R-:W-:Y:S01]  /*69b0*/  FRND R18, R18 ;  /* 0x0000001200127307 */ /* 0x000fe20000201000 */
[----:B------:R-:W-:-:S04]  /*69c0*/  FSETP.NAN.AND P4, PT, R16, R16, PT ;  /* 0x000000101000720b */ /* 0x000fc80003f88000 */
[----:B------:R-:W-:Y:S02]  /*69d0*/  @!P5 FSEL R16, R16, -127, P4 ;  /* 0xc2fe00001010d808 */ /* 0x000fe40002000000 */
[----:B------:R-:W-:Y:S01]  /*69e0*/  FSETP.GT.AND P4, PT, R0, -127, PT ;  /* 0xc2fe00000000780b */ /* 0x000fe20003f84000 */
[----:B------:R-:W-:Y:S01]  /*69f0*/  FRND R19, R19 ;  /* 0x0000001300137307 */ /* 0x000fe20000201000 */
[C---:B------:R-:W-:Y:S02]  /*6a00*/  FSETP.NAN.AND P5, PT, R17.reuse, R17, PT ;  /* 0x000000111100720b */ /* 0x040fe40003fa8000 */
[----:B0-----:R-:W-:Y:S02]  /*6a10*/  LOP3.LUT R13, R10, 0xffff, RZ, 0xc0, !PT ;  /* 0x0000ffff0a0d7812 */ /* 0x001fe400078ec0ff */
[----:B------:R-:W-:Y:S02]  /*6a20*/  @!P6 FSEL R17, R17, -127, P5 ;  /* 0xc2fe00001111e808 */ /* 0x000fe40002800000 */
[----:B------:R-:W-:Y:S01]  /*6a30*/  FSETP.GT.AND P6, PT, R9, -127, PT ;  /* 0xc2fe00000900780b */ /* 0x000fe20003fc4000 */
[----:B------:R-:W0:Y:S01]  /*6a40*/  F2I.S16.TRUNC.NTZ R15, R16 ;  /* 0x00000010000f7305 */ /* 0x000e22000020e900 */
[----:B------:R-:W-:-:S04]  /*6a50*/  FSETP.NAN.AND P5, PT, R0, R0, PT ;  /* 0x000000000000720b */ /* 0x000fc80003fa8000 */
[----:B------:R-:W-:Y:S02]  /*6a60*/  @!P4 FSEL R0, R0, -127, P5 ;  /* 0xc2fe00000000c808 */ /* 0x000fe40002800000 */
[----:B------:R-:W-:Y:S01]  /*6a70*/  FSETP.GEU.AND P4, PT, R4, 127, PT ;  /* 0x42fe00000400780b */ /* 0x000fe20003f8e000 */
[----:B------:R-:W1:Y:S01]  /*6a80*/  F2I.S16.TRUNC.NTZ R20, R17 ;  /* 0x0000001100147305 */ /* 0x000e62000020e900 */
[----:B------:R-:W-:-:S04]  /*6a90*/  FSETP.NAN.AND P5, PT, R9, R9, PT ;  /* 0x000000090900720b */ /* 0x000fc80003fa8000 */
[----:B------:R-:W-:Y:S02]  /*6aa0*/  @!P6 FSEL R9, R9, -127, P5 ;  /* 0xc2fe00000909e808 */ /* 0x000fe40002800000 */
[C---:B------:R-:W-:Y:S01]  /*6ab0*/  FSETP.GEU.AND P5, PT, R16.reuse, 127, PT ;  /* 0x42fe00001000780b */ /* 0x040fe20003fae000 */
[----:B------:R-:W2:Y:S01]  /*6ac0*/  F2I.S16.TRUNC.NTZ R4, R0 ;  /* 0x0000000000047305 */ /* 0x000ea2000020e900 */
[----:B------:R-:W-:Y:S02]  /*6ad0*/  FSETP.NAN.AND P6, PT, R16, R16, PT ;  /* 0x000000101000720b */ /* 0x000fe40003fc8000 */
[----:B0-----:R-:W-:Y:S02]  /*6ae0*/  LOP3.LUT R15, R15, 0xffff, RZ, 0xc0, !PT ;  /* 0x0000ffff0f0f7812 */ /* 0x001fe400078ec0ff */
[----:B------:R-:W-:Y:S02]  /*6af0*/  @P4 SEL R13, R13, 0x7f, P2 ;  /* 0x0000007f0d0d4807 */ /* 0x000fe40001000000 */
[----:B------:R-:W-:Y:S01]  /*6b00*/  FSETP.GEU.AND P4, PT, R17, 127, PT ;  /* 0x42fe00001100780b */ /* 0x000fe20003f8e000 */
[----:B------:R-:W0:Y:S01]  /*6b10*/  FRND R48, R48 ;  /* 0x0000003000307307 */ /* 0x000e220000201000 */
[----:B------:R-:W-:-:S02]  /*6b20*/  FSETP.GEU.AND P2, PT, R0, 127, PT ;  /* 0x42fe00000000780b */ /* 0x000fc40003f4e000 */
[----:B-1----:R-:W-:Y:S02]  /*6b30*/  LOP3.LUT R20, R20, 0xffff, RZ, 0xc0, !PT ;  /* 0x0000ffff14147812 */ /* 0x002fe400078ec0ff */
[----:B------:R-:W-:Y:S02]  /*6b40*/  @P5 SEL R15, R15, 0x7f, P6 ;  /* 0x0000007f0f0f5807 */ /* 0x000fe40003000000 */
[----:B------:R-:W-:Y:S01]  /*6b50*/  FSETP.NAN.AND P6, PT, R17, R17, PT ;  /* 0x000000111100720b */ /* 0x000fe20003fc8000 */
[----:B------:R-:W1:Y:S01]  /*6b60*/  FRND R51, R51 ;  /* 0x0000003300337307 */ /* 0x000e620000201000 */
[----:B------:R-:W-:Y:S02]  /*6b70*/  FSETP.GT.AND P5, PT, R18, -127, PT ;  /* 0xc2fe00001200780b */ /* 0x000fe40003fa4000 */
[----:B--2---:R-:W-:Y:S02]  /*6b80*/  LOP3.LUT R10, R4, 0xffff, RZ, 0xc0, !PT ;  /* 0x0000ffff040a7812 */ /* 0x004fe400078ec0ff */
[----:B------:R-:W-:-:S02]  /*6b90*/  @P4 SEL R20, R20, 0x7f, P6 ;  /* 0x0000007f14144807 */ /* 0x000fc40003000000 */
[----:B------:R-:W-:Y:S02]  /*6ba0*/  FSETP.NAN.AND P6, PT, R0, R0, PT ;  /* 0x000000000000720b */ /* 0x000fe40003fc8000 */
[----:B------:R-:W-:Y:S01]  /*6bb0*/  FSETP.GT.AND P4, PT, R19, -127, PT ;  /* 0xc2fe00001300780b */ /* 0x000fe20003f84000 */
[----:B------:R-:W2:Y:S01]  /*6bc0*/  F2I.S16.TRUNC.NTZ R0, R9 ;  /* 0x0000000900007305 */ /* 0x000ea2000020e900 */
[----:B------:R-:W-:Y:S02]  /*6bd0*/  @P2 SEL R10, R10, 0x7f, P6 ;  /* 0x0000007f0a0a2807 */ /* 0x000fe40003000000 */
[----:B------:R-:W-:Y:S02]  /*6be0*/  FSETP.NAN.AND P6, PT, R18, R18, PT ;  /* 0x000000121200720b */ /* 0x000fe40003fc8000 */
[----:B0-----:R-:W-:Y:S02]  /*6bf0*/  FSETP.GT.AND P2, PT, R48, -127, PT ;  /* 0xc2fe00003000780b */ /* 0x001fe40003f44000 */
[----:B------:R-:W-:-:S02]  /*6c00*/  @!P5 FSEL R18, R18, -127, P6 ;  /* 0xc2fe00001212d808 */ /* 0x000fc40003000000 */
[----:B------:R-:W-:Y:S02]  /*6c10*/  FSETP.NAN.AND P6, PT, R19, R19, PT ;  /* 0x000000131300720b */ /* 0x000fe40003fc8000 */
[----:B-1----:R-:W-:Y:S01]  /*6c20*/  FSETP.GT.AND P5, PT, R51, -127, PT ;  /* 0xc2fe00003300780b */ /* 0x002fe20003fa4000 */
[----:B------:R-:W0:Y:S01]  /*6c30*/  F2I.S16.TRUNC.NTZ R4, R18 ;  /* 0x0000001200047305 */ /* 0x000e22000020e900 */
[----:B------:R-:W-:Y:S02]  /*6c40*/  @!P4 FSEL R19, R19, -127, P6 ;  /* 0xc2fe00001313c808 */ /* 0x000fe40003000000 */
[C---:B------:R-:W-:Y:S02]  /*6c50*/  FSETP.NAN.AND P6, PT, R48.reuse, R48, PT ;  /* 0x000000303000720b */ /* 0x040fe40003fc8000 */
[----:B------:R-:W-:Y:S02]  /*6c60*/  FSETP.GEU.AND P4, PT, R9, 127, PT ;  /* 0x42fe00000900780b */ /* 0x000fe40003f8e000 */
[----:B------:R-:W-:Y:S01]  /*6c70*/  @!P2 FSEL R48, R48, -127, P6 ;  /* 0xc2fe00003030a808 */ /* 0x000fe20003000000 */
[----:B------:R-:W1:Y:S01]  /*6c80*/  F2I.S16.TRUNC.NTZ R16, R19 ;  /* 0x0000001300107305 */ /* 0x000e62000020e900 */
[----:B------:R-:W-:-:S02]  /*6c90*/  FSETP.NAN.AND P2, PT, R51, R51, PT ;  /* 0x000000333300720b */ /* 0x000fc40003f48000 */
[----:B------:R-:W-:Y:S02]  /*6ca0*/  FSETP.NAN.AND P6, PT, R9, R9, PT ;  /* 0x000000090900720b */ /* 0x000fe40003fc8000 */
[----:B------:R-:W-:Y:S02]  /*6cb0*/  @!P5 FSEL R51, R51, -127, P2 ;  /* 0xc2fe00003333d808 */ /* 0x000fe40001000000 */
[----:B------:R-:W-:Y:S02]  /*6cc0*/  FSETP.GEU.AND P2, PT, R18, 127, PT ;  /* 0x42fe00001200780b */ /* 0x000fe40003f4e000 */
[----:B--2---:R-:W-:Y:S01]  /*6cd0*/  LOP3.LUT R9, R0, 0xffff, RZ, 0xc0, !PT ;  /* 0x0000ffff00097812 */ /* 0x004fe200078ec0ff */
[----:B------:R-:W2:Y:S01]  /*6ce0*/  F2I.S16.TRUNC.NTZ R6, R51 ;  /* 0x0000003300067305 */ /* 0x000ea2000020e900 */
[----:B0-----:R-:W-:Y:S02]  /*6cf0*/  LOP3.LUT R17, R4, 0xffff, RZ, 0xc0, !PT ;  /* 0x0000ffff04117812 */ /* 0x001fe400078ec0ff */
[----:B------:R-:W-:-:S02]  /*6d00*/  @P4 SEL R9, R9, 0x7f, P6 ;  /* 0x0000007f09094807 */ /* 0x000fc40003000000 */
[C---:B------:R-:W-:Y:S02]  /*6d10*/  FSETP.GEU.AND P4, PT, R19.reuse, 127, PT ;  /* 0x42fe00001300780b */ /* 0x040fe40003f8e000 */
[----:B------:R-:W-:Y:S01]  /*6d20*/  FSETP.NAN.AND P6, PT, R18, R18, PT ;  /* 0x000000121200720b */ /* 0x000fe20003fc8000 */
[----:B------:R-:W0:Y:S01]  /*6d30*/  F2I.S16.TRUNC.NTZ R0, R48 ;  /* 0x0000003000007305 */ /* 0x000e22000020e900 */
[----:B------:R-:W-:Y:S02]  /*6d40*/  FSETP.NAN.AND P5, PT, R19, R19, PT ;  /* 0x000000131300720b */ /* 0x000fe40003fa8000 */
[----:B------:R-:W-:Y:S02]  /*6d50*/  @P2 SEL R17, R17, 0x7f, P6 ;  /* 0x0000007f11112807 */ /* 0x000fe40003000000 */
[----:B------:R-:W-:Y:S02]  /*6d60*/  FSETP.GEU.AND P6, PT, R48, 127, PT ;  /* 0x42fe00003000780b */ /* 0x000fe40003fce000 */
[----:B------:R-:W-:-:S02]  /*6d70*/  FSETP.GEU.AND P2, PT, R51, 127, PT ;  /* 0x42fe00003300780b */ /* 0x000fc40003f4e000 */
[----:B-1----:R-:W-:Y:S02]  /*6d80*/  LOP3.LUT R16, R16, 0xffff, RZ, 0xc0, !PT ;  /* 0x0000ffff10107812 */ /* 0x002fe400078ec0ff */
[----:B--2---:R-:W-:Y:S02]  /*6d90*/  LOP3.LUT R19, R6, 0xffff, RZ, 0xc0, !PT ;  /* 0x0000ffff06137812 */ /* 0x004fe400078ec0ff */
[----:B------:R-:W-:Y:S02]  /*6da0*/  @P4 SEL R16, R16, 0x7f, P5 ;  /* 0x0000007f10104807 */ /* 0x000fe40002800000 */
[----:B------:R-:W-:Y:S02]  /*6db0*/  FSETP.NAN.AND P5, PT, R48, R48, PT ;  /* 0x000000303000720b */ /* 0x000fe40003fa8000 */
[----:B------:R-:W-:Y:S02]  /*6dc0*/  FSETP.NAN.AND P4, PT, R51, R51, PT ;  /* 0x000000333300720b */ /* 0x000fe40003f88000 */
[----:B0-----:R-:W-:-:S02]  /*6dd0*/  LOP3.LUT R0, R0, 0xffff, RZ, 0xc0, !PT ;  /* 0x0000ffff00007812 */ /* 0x001fc400078ec0ff */
[----:B------:R-:W-:Y:S02]  /*6de0*/  @P2 SEL R19, R19, 0x7f, P4 ;  /* 0x0000007f13132807 */ /* 0x000fe40002000000 */
[----:B------:R-:W-:Y:S02]  /*6df0*/  @P6 SEL R0, R0, 0x7f, P5 ;  /* 0x0000007f00006807 */ /* 0x000fe40002800000 */
[----:B------:R-:W-:Y:S02]  /*6e00*/  PRMT R4, R8, 0x3340, R5 ;  /* 0x0000334008047816 */ /* 0x000fe40000000005 */
[----:B------:R-:W-:Y:S02]  /*6e10*/  PRMT R5, R14, 0x3340, R7 ;  /* 0x000033400e057816 */ /* 0x000fe40000000007 */
[----:B------:R-:W-:Y:S02]  /*6e20*/  PRMT R12, R13, 0x3340, R12 ;  /* 0x000033400d0c7816 */ /* 0x000fe4000000000c */
[----:B------:R-:W-:-:S02]  /*6e30*/  PRMT R6, R20, 0x3340, R15 ;  /* 0x0000334014067816 */ /* 0x000fc4000000000f */
[----:B------:R-:W-:Y:S02]  /*6e40*/  PRMT R9, R9, 0x3340, R10 ;  /* 0x0000334009097816 */ /* 0x000fe4000000000a */
[----:B------:R-:W-:Y:S02]  /*6e50*/  PRMT R7, R16, 0x3340, R17 ;  /* 0x0000334010077816 */ /* 0x000fe40000000011 */
[----:B------:R-:W-:Y:S02]  /*6e60*/  PRMT R0, R19, 0x3340, R0 ;  /* 0x0000334013007816 */ /* 0x000fe40000000000 */
[----:B------:R-:W-:Y:S02]  /*6e70*/  IADD3 R2, P2, R3, c[0x0][0x180], RZ ;  /* 0x0000600003027a10 */ /* 0x000fe40007f5e0ff */
[----:B------:R-:W-:Y:S02]  /*6e80*/  PRMT R4, R11, 0x5410, R4 ;  /* 0x000054100b047816 */ /* 0x000fe40000000004 */
[----:B------:R-:W-:-:S02]  /*6e90*/  PRMT R5, R12, 0x5410, R5 ;  /* 0x000054100c057816 */ /* 0x000fc40000000005 */
[----:B------:R-:W-:Y:S02]  /*6ea0*/  PRMT R6, R9, 0x5410, R6 ;  /* 0x0000541009067816 */ /* 0x000fe40000000006 */
[----:B------:R-:W-:Y:S02]  /*6eb0*/  LEA.HI.X.SX32 R3, R3, c[0x0][0x184], 0x1, P2 ;  /* 0x0000610003037a11 */ /* 0x000fe400010f0eff */
[----:B------:R-:W-:-:S05]  /*6ec0*/  PRMT R7, R0, 0x5410, R7 ;  /* 0x0000541000077816 */ /* 0x000fca0000000007 */
[----:B------:R0:W-:Y:S01]  /*6ed0*/  @P1 STG.E.128 [R2.64], R4 ;  /* 0x0000000402001986 */ /* 0x0001e2000c101d06 */
[----:B------:R-:W-:Y:S05]  /*6ee0*/  @!P0 EXIT ;  /* 0x000000000000894d */ /* 0x000fea0003800000 */
[----:B------:R-:W-:Y:S02]  /*6ef0*/  PLOP3.LUT P0, PT, PT, PT, PT, 0x8, 0x0 ;  /* 0x000000000000781c */ /* 0x000fe40003f0e170 */
[----:B------:R-:W-:Y:S01]  /*6f00*/  MOV R36, 0x2000 ;  /* 0x0000200000247802 */ /* 0x000fe20000000f00 */
[----:B------:R-:W-:Y:S05]  /*6f10*/  BRA `(.L_x_92) ;  /* 0xffffd2d000007947 */ /* 0x000fea000383ffff */
.L_x_93:
[----:B------:R-:W-:-:S00]  /*6f20*/  BRA `(.L_x_93) ;  /* 0xfffffff000007947 */ /* 0x000fc0000383ffff */
[----:B------:R-:W-:-:S00]  /*6f30*/  NOP ;  /* 0x0000000000007918 */ /* 0x000fc00000000000 */
        /* <DEDUP_REMOVED lines=12> */
.L_x_94:


//--------------------- .nv.global.init           --------------------------
	.section	.nv.global.init,"aw",@progbits
.nv.global.init:
	.type		_$_str,@object
	.size		_$_str,(.L_0 - _$_str)
_$_str:
        /*0000*/ 	.byte	0x5f, 0x5f, 0x43, 0x55, 0x44, 0x41, 0x5f, 0x46, 0x54, 0x5a, 0x00
.L_0:


//--------------------- .nv.shared.triton_red_fused__to_copy_add_amax_amin_cat_clamp_mul_reciprocal_7 --------------------------
	.section	.nv.shared.triton_red_fused__to_copy_add_amax_amin_cat_clamp_mul_reciprocal_7,"aw",@nobits
	.sectionflags	@""
	.align	16
